	.target	sm_90a

	.elftype	@"ET_EXEC"


//--------------------- .note.nv.tkinfo           --------------------------
	.section	.note.nv.tkinfo,"",@"SHT_NOTE"
	.sectionflags	@"SHF_NOTE_NV_TKINFO"
	.tkinfo
        /*0018*/ 	.word	0x00000002
        /*0030*/ 	.string	""
        /*0030*/ 	.string	"ptxas"
        /*0030*/ 	.string	"Cuda compilation tools, release 13.0, V13.0.88"
        /*0030*/ 	.string	"Build cuda_13.0.r13.0/compiler.36424714_0"
        /*0030*/ 	.string	"-arch sm_90a -m 64 "



//--------------------- .note.nv.cuinfo           --------------------------
	.section	.note.nv.cuinfo,"",@"SHT_NOTE"
	.sectionflags	@"SHF_NOTE_NV_CUINFO"
        /*0018*/ 	.short	0x0002
        /*001a*/ 	.short	0x005a
        /*001c*/ 	.short	0x0082
	.zero		2


//--------------------- .nv.info                  --------------------------
	.section	.nv.info,"",@"SHT_CUDA_INFO"
	.align	4


	//----- nvinfo : EIATTR_REGCOUNT
	.align		4
        /*0000*/ 	.byte	0x04, 0x2f
        /*0002*/ 	.short	(.L_12 - .L_11)
	.align		4
.L_11:
        /*0004*/ 	.word	index@(_ZN7cutlass13device_kernelINS_4conv6kernel13ConvUniversalINS1_16ConvProblemShapeILNS1_8OperatorE1ELi3EEENS1_10collective14CollectiveConvINS1_46MainloopSm90TmaGmmaWarpSpecializedImplicitGemmILS5_1ELi14ELi3EN4cute5tupleIJNSA_1CILi2EEENSC_ILi1EEESE_EEENS1_36KernelImplicitTmaWarpSpecializedSm90ELi1EEENSB_IJNSC_ILi64EEESI_NSB_IJSI_EEEEEENS_10bfloat16_tESL_NSA_8TiledMMAINSA_8MMA_AtomIJNSA_4SM904GMMA27MMA_64x64x16_F32BF16BF16_SSILNSP_5MajorE0ELSR_1ELNSP_7ScaleInE1ELSS_1EEEEEENSA_6LayoutINSB_IJSE_SE_SE_EEENSB_IJNSC_ILi0EEESX_SX_EEEEENSB_IJNSA_10UnderscoreES10_S10_EEEEENS7_6detail26Sm90ImplicitGemmTileTraitsINSA_20SM90_TMA_LOAD_IM2COLENSA_14ComposedLayoutINSA_7SwizzleILi3ELi4ELi3EEENSA_18smem_ptr_flag_bitsILi16EEENSV_INSB_IJNSB_IJNSC_ILi8EEES1B_EEENSB_IJSI_SE_EEENSB_IJSE_NSC_ILi14EEEEEEEEENSB_IJNSB_IJSI_NSC_ILi512EEEEEENSB_IJSE_SX_EEENSB_IJSX_NSC_ILi4096EEEEEEEEEEEEEvEENS14_INSA_23SM90_TMA_LOAD_MULTICASTENS16_IS18_S1A_NSV_INSB_IJS1D_S1C_S1F_EEENSB_IJS1J_S1I_S1L_EEEEEEEvEEEENS_8epilogue10collective6detail29Sm90TmaWarpSpecializedAdapterINS1Y_15DefaultEpilogueISL_NSB_IJNSB_IJllllEEESE_SX_EEES23_NS1X_6thread17LinearCombinationISL_Li1EffLNS24_9ScaleType4KindE0ELNS_15FloatRoundStyleE2ESL_EENS_4gemm15EpilogueDefaultEEEEEvvEEEEvNT_6ParamsE)
        /*0008*/ 	.word	0x0000003a


	//----- nvinfo : EIATTR_FRAME_SIZE
	.align		4
.L_12:
        /*000c*/ 	.byte	0x04, 0x11
        /*000e*/ 	.short	(.L_14 - .L_13)
	.align		4
.L_13:
        /*0010*/ 	.word	index@(_ZN7cutlass13device_kernelINS_4conv6kernel13ConvUniversalINS1_16ConvProblemShapeILNS1_8OperatorE1ELi3EEENS1_10collective14CollectiveConvINS1_46MainloopSm90TmaGmmaWarpSpecializedImplicitGemmILS5_1ELi14ELi3EN4cute5tupleIJNSA_1CILi2EEENSC_ILi1EEESE_EEENS1_36KernelImplicitTmaWarpSpecializedSm90ELi1EEENSB_IJNSC_ILi64EEESI_NSB_IJSI_EEEEEENS_10bfloat16_tESL_NSA_8TiledMMAINSA_8MMA_AtomIJNSA_4SM904GMMA27MMA_64x64x16_F32BF16BF16_SSILNSP_5MajorE0ELSR_1ELNSP_7ScaleInE1ELSS_1EEEEEENSA_6LayoutINSB_IJSE_SE_SE_EEENSB_IJNSC_ILi0EEESX_SX_EEEEENSB_IJNSA_10UnderscoreES10_S10_EEEEENS7_6detail26Sm90ImplicitGemmTileTraitsINSA_20SM90_TMA_LOAD_IM2COLENSA_14ComposedLayoutINSA_7SwizzleILi3ELi4ELi3EEENSA_18smem_ptr_flag_bitsILi16EEENSV_INSB_IJNSB_IJNSC_ILi8EEES1B_EEENSB_IJSI_SE_EEENSB_IJSE_NSC_ILi14EEEEEEEEENSB_IJNSB_IJSI_NSC_ILi512EEEEEENSB_IJSE_SX_EEENSB_IJSX_NSC_ILi4096EEEEEEEEEEEEEvEENS14_INSA_23SM90_TMA_LOAD_MULTICASTENS16_IS18_S1A_NSV_INSB_IJS1D_S1C_S1F_EEENSB_IJS1J_S1I_S1L_EEEEEEEvEEEENS_8epilogue10collective6detail29Sm90TmaWarpSpecializedAdapterINS1Y_15DefaultEpilogueISL_NSB_IJNSB_IJllllEEESE_SX_EEES23_NS1X_6thread17LinearCombinationISL_Li1EffLNS24_9ScaleType4KindE0ELNS_15FloatRoundStyleE2ESL_EENS_4gemm15EpilogueDefaultEEEEEvvEEEEvNT_6ParamsE)
        /*0014*/ 	.word	0x00000000


	//----- nvinfo : EIATTR_MIN_STACK_SIZE
	.align		4
.L_14:
        /*0018*/ 	.byte	0x04, 0x12
        /*001a*/ 	.short	(.L_16 - .L_15)
	.align		4
.L_15:
        /*001c*/ 	.word	index@(_ZN7cutlass13device_kernelINS_4conv6kernel13ConvUniversalINS1_16ConvProblemShapeILNS1_8OperatorE1ELi3EEENS1_10collective14CollectiveConvINS1_46MainloopSm90TmaGmmaWarpSpecializedImplicitGemmILS5_1ELi14ELi3EN4cute5tupleIJNSA_1CILi2EEENSC_ILi1EEESE_EEENS1_36KernelImplicitTmaWarpSpecializedSm90ELi1EEENSB_IJNSC_ILi64EEESI_NSB_IJSI_EEEEEENS_10bfloat16_tESL_NSA_8TiledMMAINSA_8MMA_AtomIJNSA_4SM904GMMA27MMA_64x64x16_F32BF16BF16_SSILNSP_5MajorE0ELSR_1ELNSP_7ScaleInE1ELSS_1EEEEEENSA_6LayoutINSB_IJSE_SE_SE_EEENSB_IJNSC_ILi0EEESX_SX_EEEEENSB_IJNSA_10UnderscoreES10_S10_EEEEENS7_6detail26Sm90ImplicitGemmTileTraitsINSA_20SM90_TMA_LOAD_IM2COLENSA_14ComposedLayoutINSA_7SwizzleILi3ELi4ELi3EEENSA_18smem_ptr_flag_bitsILi16EEENSV_INSB_IJNSB_IJNSC_ILi8EEES1B_EEENSB_IJSI_SE_EEENSB_IJSE_NSC_ILi14EEEEEEEEENSB_IJNSB_IJSI_NSC_ILi512EEEEEENSB_IJSE_SX_EEENSB_IJSX_NSC_ILi4096EEEEEEEEEEEEEvEENS14_INSA_23SM90_TMA_LOAD_MULTICASTENS16_IS18_S1A_NSV_INSB_IJS1D_S1C_S1F_EEENSB_IJS1J_S1I_S1L_EEEEEEEvEEEENS_8epilogue10collective6detail29Sm90TmaWarpSpecializedAdapterINS1Y_15DefaultEpilogueISL_NSB_IJNSB_IJllllEEESE_SX_EEES23_NS1X_6thread17LinearCombinationISL_Li1EffLNS24_9ScaleType4KindE0ELNS_15FloatRoundStyleE2ESL_EENS_4gemm15EpilogueDefaultEEEEEvvEEEEvNT_6ParamsE)
        /*0020*/ 	.word	0x00000000
.L_16:


//--------------------- .nv.compat                --------------------------
	.section	.nv.compat,"",@"SHT_CUDA_COMPAT_INFO"
	.align	4
        /*0000*/ 	.byte	0x02, 0x09, 0x01, 0x00, 0x02, 0x02, 0x04, 0x00, 0x02, 0x05, 0x05, 0x00, 0x03, 0x07, 0x01, 0x01
        /*0010*/ 	.byte	0x02, 0x03, 0x01, 0x00, 0x02, 0x06, 0x01, 0x00, 0x04, 0x0b, 0x08, 0x00, 0x00, 0x00, 0x00, 0x00
        /*0020*/ 	.byte	0x00, 0x00, 0x00, 0x00


//--------------------- .nv.info._ZN7cutlass13device_kernelINS_4conv6kernel13ConvUniversalINS1_16ConvProblemShapeILNS1_8OperatorE1ELi3EEENS1_10collective14CollectiveConvINS1_46MainloopSm90TmaGmmaWarpSpecializedImplicitGemmILS5_1ELi14ELi3EN4cute5tupleIJNSA_1CILi2EEENSC_ILi1EEESE_EEENS1_36KernelImplicitTmaWarpSpecializedSm90ELi1EEENSB_IJNSC_ILi64EEESI_NSB_IJSI_EEEEEENS_10bfloat16_tESL_NSA_8TiledMMAINSA_8MMA_AtomIJNSA_4SM904GMMA27MMA_64x64x16_F32BF16BF16_SSILNSP_5MajorE0ELSR_1ELNSP_7ScaleInE1ELSS_1EEEEEENSA_6LayoutINSB_IJSE_SE_SE_EEENSB_IJNSC_ILi0EEESX_SX_EEEEENSB_IJNSA_10UnderscoreES10_S10_EEEEENS7_6detail26Sm90ImplicitGemmTileTraitsINSA_20SM90_TMA_LOAD_IM2COLENSA_14ComposedLayoutINSA_7SwizzleILi3ELi4ELi3EEENSA_18smem_ptr_flag_bitsILi16EEENSV_INSB_IJNSB_IJNSC_ILi8EEES1B_EEENSB_IJSI_SE_EEENSB_IJSE_NSC_ILi14EEEEEEEEENSB_IJNSB_IJSI_NSC_ILi512EEEEEENSB_IJSE_SX_EEENSB_IJSX_NSC_ILi4096EEEEEEEEEEEEEvEENS14_INSA_23SM90_TMA_LOAD_MULTICASTENS16_IS18_S1A_NSV_INSB_IJS1D_S1C_S1F_EEENSB_IJS1J_S1I_S1L_EEEEEEEvEEEENS_8epilogue10collective6detail29Sm90TmaWarpSpecializedAdapterINS1Y_15DefaultEpilogueISL_NSB_IJNSB_IJllllEEESE_SX_EEES23_NS1X_6thread17LinearCombinationISL_Li1EffLNS24_9ScaleType4KindE0ELNS_15FloatRoundStyleE2ESL_EENS_4gemm15EpilogueDefaultEEEEEvvEEEEvNT_6ParamsE --------------------------
	.section	.nv.info._ZN7cutlass13device_kernelINS_4conv6kernel13ConvUniversalINS1_16ConvProblemShapeILNS1_8OperatorE1ELi3EEENS1_10collective14CollectiveConvINS1_46MainloopSm90TmaGmmaWarpSpecializedImplicitGemmILS5_1ELi14ELi3EN4cute5tupleIJNSA_1CILi2EEENSC_ILi1EEESE_EEENS1_36KernelImplicitTmaWarpSpecializedSm90ELi1EEENSB_IJNSC_ILi64EEESI_NSB_IJSI_EEEEEENS_10bfloat16_tESL_NSA_8TiledMMAINSA_8MMA_AtomIJNSA_4SM904GMMA27MMA_64x64x16_F32BF16BF16_SSILNSP_5MajorE0ELSR_1ELNSP_7ScaleInE1ELSS_1EEEEEENSA_6LayoutINSB_IJSE_SE_SE_EEENSB_IJNSC_ILi0EEESX_SX_EEEEENSB_IJNSA_10UnderscoreES10_S10_EEEEENS7_6detail26Sm90ImplicitGemmTileTraitsINSA_20SM90_TMA_LOAD_IM2COLENSA_14ComposedLayoutINSA_7SwizzleILi3ELi4ELi3EEENSA_18smem_ptr_flag_bitsILi16EEENSV_INSB_IJNSB_IJNSC_ILi8EEES1B_EEENSB_IJSI_SE_EEENSB_IJSE_NSC_ILi14EEEEEEEEENSB_IJNSB_IJSI_NSC_ILi512EEEEEENSB_IJSE_SX_EEENSB_IJSX_NSC_ILi4096EEEEEEEEEEEEEvEENS14_INSA_23SM90_TMA_LOAD_MULTICASTENS16_IS18_S1A_NSV_INSB_IJS1D_S1C_S1F_EEENSB_IJS1J_S1I_S1L_EEEEEEEvEEEENS_8epilogue10collective6detail29Sm90TmaWarpSpecializedAdapterINS1Y_15DefaultEpilogueISL_NSB_IJNSB_IJllllEEESE_SX_EEES23_NS1X_6thread17LinearCombinationISL_Li1EffLNS24_9ScaleType4KindE0ELNS_15FloatRoundStyleE2ESL_EENS_4gemm15EpilogueDefaultEEEEEvvEEEEvNT_6ParamsE,"",@"SHT_CUDA_INFO"
	.sectionflags	@""
	.align	4


	//----- nvinfo : EIATTR_CUDA_API_VERSION
	.align		4
        /*0000*/ 	.byte	0x04, 0x37
        /*0002*/ 	.short	(.L_18 - .L_17)
.L_17:
        /*0004*/ 	.word	0x00000082


	//----- nvinfo : EIATTR_KPARAM_INFO
	.align		4
.L_18:
        /*0008*/ 	.byte	0x04, 0x17
        /*000a*/ 	.short	(.L_20 - .L_19)
.L_19:
        /*000c*/ 	.word	0x00000000
        /*0010*/ 	.short	0x0000
        /*0012*/ 	.short	0x0070
        /*0014*/ 	.byte	0x00, 0xf0, 0x01, 0x10


	//----- nvinfo : EIATTR_SPARSE_MMA_MASK
	.align		4
.L_20:
        /*0018*/ 	.byte	0x03, 0x50
        /*001a*/ 	.short	0x0000


	//----- nvinfo : EIATTR_MAXREG_COUNT
	.align		4
        /*001c*/ 	.byte	0x03, 0x1b
        /*001e*/ 	.short	0x00ff


	//----- nvinfo : EIATTR_NUM_BARRIERS
	.align		4
        /*0020*/ 	.byte	0x02, 0x4c
        /*0022*/ 	.byte	0x01
	.zero		1


	//----- nvinfo : EIATTR_MERCURY_ISA_VERSION
	.align		4
        /*0024*/ 	.byte	0x03, 0x5f
        /*0026*/ 	.short	0x0101


	//----- nvinfo : EIATTR_COOP_GROUP_MASK_REGIDS
	.align		4
        /*0028*/ 	.byte	0x04, 0x29
        /*002a*/ 	.short	(.L_22 - .L_21)


	//   ....[0]....
.L_21:
        /*002c*/ 	.word	0xffffffff


	//   ....[1]....
        /*0030*/ 	.word	0xffffffff


	//   ....[2]....
        /*0034*/ 	.word	0xffffffff


	//   ....[3]....
        /*0038*/ 	.word	0xffffffff


	//----- nvinfo : EIATTR_COOP_GROUP_INSTR_OFFSETS
	.align		4
.L_22:
        /*003c*/ 	.byte	0x04, 0x28
        /*003e*/ 	.short	(.L_24 - .L_23)


	//   ....[0]....
.L_23:
        /*0040*/ 	.word	0x00000070


	//   ....[1]....
        /*0044*/ 	.word	0x00000080


	//   ....[2]....
        /*0048*/ 	.word	0x00000140


	//   ....[3]....
        /*004c*/ 	.word	0x00000810


	//----- nvinfo : EIATTR_MBARRIER_INSTR_OFFSETS
	.align		4
.L_24:
        /*0050*/ 	.byte	0x04, 0x39
        /*0052*/ 	.short	(.L_26 - .L_25)


	//   ....[0]....
.L_25:
        /*0054*/ 	.word	0x00000310
        /*0058*/ 	.word	0x000000ff
        /*005c*/ 	.word	0x00038000
        /*0060*/ 	.short	0x0100
        /*0062*/ 	.byte	0x08
	.zero		1


	//   ....[1]....
        /*0064*/ 	.word	0x00000320
        /*0068*/ 	.word	0x000000ff
        /*006c*/ 	.word	0x00038070
        /*0070*/ 	.short	0x0100
        /*0072*/ 	.byte	0x08
	.zero		1


	//   ....[2]....
        /*0074*/ 	.word	0x00000330
        /*0078*/ 	.word	0x000000ff
        /*007c*/ 	.word	0x00038008
        /*0080*/ 	.short	0x0100
        /*0082*/ 	.byte	0x08
	.zero		1


	//   ....[3]....
        /*0084*/ 	.word	0x00000340
        /*0088*/ 	.word	0x000000ff
        /*008c*/ 	.word	0x00038078
        /*0090*/ 	.short	0x0100
        /*0092*/ 	.byte	0x08
	.zero		1


	//   ....[4]....
        /*0094*/ 	.word	0x00000350
        /*0098*/ 	.word	0x000000ff
        /*009c*/ 	.word	0x00038010
        /*00a0*/ 	.short	0x0100
        /*00a2*/ 	.byte	0x08
	.zero		1


	//   ....[5]....
        /*00a4*/ 	.word	0x00000360
        /*00a8*/ 	.word	0x000000ff
        /*00ac*/ 	.word	0x00038080
        /*00b0*/ 	.short	0x0100
        /*00b2*/ 	.byte	0x08
	.zero		1


	//   ....[6]....
        /*00b4*/ 	.word	0x00000370
        /*00b8*/ 	.word	0x000000ff
        /*00bc*/ 	.word	0x00038018
        /*00c0*/ 	.short	0x0100
        /*00c2*/ 	.byte	0x08
	.zero		1


	//   ....[7]....
        /*00c4*/ 	.word	0x00000380
        /*00c8*/ 	.word	0x000000ff
        /*00cc*/ 	.word	0x00038088
        /*00d0*/ 	.short	0x0100
        /*00d2*/ 	.byte	0x08
	.zero		1


	//   ....[8]....
        /*00d4*/ 	.word	0x00000390
        /*00d8*/ 	.word	0x000000ff
        /*00dc*/ 	.word	0x00038020
        /*00e0*/ 	.short	0x0100
        /*00e2*/ 	.byte	0x08
	.zero		1


	//   ....[9]....
        /*00e4*/ 	.word	0x000003a0
        /*00e8*/ 	.word	0x000000ff
        /*00ec*/ 	.word	0x00038090
        /*00f0*/ 	.short	0x0100
        /*00f2*/ 	.byte	0x08
	.zero		1


	//   ....[10]....
        /*00f4*/ 	.word	0x000003b0
        /*00f8*/ 	.word	0x000000ff
        /*00fc*/ 	.word	0x00038028
        /*0100*/ 	.short	0x0100
        /*0102*/ 	.byte	0x08
	.zero		1


	//   ....[11]....
        /*0104*/ 	.word	0x000003c0
        /*0108*/ 	.word	0x000000ff
        /*010c*/ 	.word	0x00038098
        /*0110*/ 	.short	0x0100
        /*0112*/ 	.byte	0x08
	.zero		1


	//   ....[12]....
        /*0114*/ 	.word	0x000003d0
        /*0118*/ 	.word	0x000000ff
        /*011c*/ 	.word	0x00038030
        /*0120*/ 	.short	0x0100
        /*0122*/ 	.byte	0x08
	.zero		1


	//   ....[13]....
        /*0124*/ 	.word	0x000003e0
        /*0128*/ 	.word	0x000000ff
        /*012c*/ 	.word	0x000380a0
        /*0130*/ 	.short	0x0100
        /*0132*/ 	.byte	0x08
	.zero		1


	//   ....[14]....
        /*0134*/ 	.word	0x000003f0
        /*0138*/ 	.word	0x000000ff
        /*013c*/ 	.word	0x00038038
        /*0140*/ 	.short	0x0100
        /*0142*/ 	.byte	0x08
	.zero		1


	//   ....[15]....
        /*0144*/ 	.word	0x00000400
        /*0148*/ 	.word	0x000000ff
        /*014c*/ 	.word	0x000380a8
        /*0150*/ 	.short	0x0100
        /*0152*/ 	.byte	0x08
	.zero		1


	//   ....[16]....
        /*0154*/ 	.word	0x00000410
        /*0158*/ 	.word	0x000000ff
        /*015c*/ 	.word	0x00038040
        /*0160*/ 	.short	0x0100
        /*0162*/ 	.byte	0x08
	.zero		1


	//   ....[17]....
        /*0164*/ 	.word	0x00000420
        /*0168*/ 	.word	0x000000ff
        /*016c*/ 	.word	0x000380b0
        /*0170*/ 	.short	0x0100
        /*0172*/ 	.byte	0x08
	.zero		1


	//   ....[18]....
        /*0174*/ 	.word	0x00000430
        /*0178*/ 	.word	0x000000ff
        /*017c*/ 	.word	0x00038048
        /*0180*/ 	.short	0x0100
        /*0182*/ 	.byte	0x08
	.zero		1


	//   ....[19]....
        /*0184*/ 	.word	0x00000440
        /*0188*/ 	.word	0x000000ff
        /*018c*/ 	.word	0x000380b8
        /*0190*/ 	.short	0x0100
        /*0192*/ 	.byte	0x08
	.zero		1


	//   ....[20]....
        /*0194*/ 	.word	0x00000450
        /*0198*/ 	.word	0x000000ff
        /*019c*/ 	.word	0x00038050
        /*01a0*/ 	.short	0x0100
        /*01a2*/ 	.byte	0x08
	.zero		1


	//   ....[21]....
        /*01a4*/ 	.word	0x00000460
        /*01a8*/ 	.word	0x000000ff
        /*01ac*/ 	.word	0x000380c0
        /*01b0*/ 	.short	0x0100
        /*01b2*/ 	.byte	0x08
	.zero		1


	//   ....[22]....
        /*01b4*/ 	.word	0x00000470
        /*01b8*/ 	.word	0x000000ff
        /*01bc*/ 	.word	0x00038058
        /*01c0*/ 	.short	0x0100
        /*01c2*/ 	.byte	0x08
	.zero		1


	//   ....[23]....
        /*01c4*/ 	.word	0x00000480
        /*01c8*/ 	.word	0x000000ff
        /*01cc*/ 	.word	0x000380c8
        /*01d0*/ 	.short	0x0100
        /*01d2*/ 	.byte	0x08
	.zero		1


	//   ....[24]....
        /*01d4*/ 	.word	0x00000490
        /*01d8*/ 	.word	0x000000ff
        /*01dc*/ 	.word	0x00038060
        /*01e0*/ 	.short	0x0100
        /*01e2*/ 	.byte	0x08
	.zero		1


	//   ....[25]....
        /*01e4*/ 	.word	0x000004a0
        /*01e8*/ 	.word	0x000000ff
        /*01ec*/ 	.word	0x000380d0
        /*01f0*/ 	.short	0x0100
        /*01f2*/ 	.byte	0x08
	.zero		1


	//   ....[26]....
        /*01f4*/ 	.word	0x000004b0
        /*01f8*/ 	.word	0x000000ff
        /*01fc*/ 	.word	0x00038068
        /*0200*/ 	.short	0x0100
        /*0202*/ 	.byte	0x08
	.zero		1


	//   ....[27]....
        /*0204*/ 	.word	0x000004c0
        /*0208*/ 	.word	0x000000ff
        /*020c*/ 	.word	0x000380d8
        /*0210*/ 	.short	0x0100
        /*0212*/ 	.byte	0x08
	.zero		1


	//   ....[28]....
        /*0214*/ 	.word	0x00000d80
        /*0218*/ 	.word	0x00000008
        /*021c*/ 	.word	0x00038000
        /*0220*/ 	.short	0x010a
        /*0222*/ 	.byte	0x3f
	.zero		1


	//   ....[29]....
        /*0224*/ 	.word	0x00001100
        /*0228*/ 	.word	0x0000000b
        /*022c*/ 	.word	0x00038000
        /*0230*/ 	.short	0x010a
        /*0232*/ 	.byte	0x3f
	.zero		1


	//   ....[30]....
        /*0234*/ 	.word	0x00001320
        /*0238*/ 	.word	0x0000000a
        /*023c*/ 	.word	0x00000000
        /*0240*/ 	.short	0x0101
        /*0242*/ 	.byte	0x3f
	.zero		1


	//   ....[31]....
        /*0244*/ 	.word	0x00001570
        /*0248*/ 	.word	0x00000004
        /*024c*/ 	.word	0x00000000
        /*0250*/ 	.short	0x0101
        /*0252*/ 	.byte	0x3f
	.zero		1


	//   ....[32]....
        /*0254*/ 	.word	0x00003d60
        /*0258*/ 	.word	0x00000009
        /*025c*/ 	.word	0x00038070
        /*0260*/ 	.short	0x010a
        /*0262*/ 	.byte	0x3f
	.zero		1


	//   ....[33]....
        /*0264*/ 	.word	0x000045c0
        /*0268*/ 	.word	0x00000002
        /*026c*/ 	.word	0x00000000
        /*0270*/ 	.short	0x010a
        /*0272*/ 	.byte	0x3f
	.zero		1


	//   ....[34]....
        /*0274*/ 	.word	0x00004670
        /*0278*/ 	.word	0x00000002
        /*027c*/ 	.word	0x00000000
        /*0280*/ 	.short	0x010a
        /*0282*/ 	.byte	0x3f
	.zero		1


	//   ....[35]....
        /*0284*/ 	.word	0x00004720
        /*0288*/ 	.word	0x00000002
        /*028c*/ 	.word	0x00000000
        /*0290*/ 	.short	0x010a
        /*0292*/ 	.byte	0x3f
	.zero		1


	//   ....[36]....
        /*0294*/ 	.word	0x000047d0
        /*0298*/ 	.word	0x00000002
        /*029c*/ 	.word	0x00000000
        /*02a0*/ 	.short	0x010a
        /*02a2*/ 	.byte	0x3f
	.zero		1


	//   ....[37]....
        /*02a4*/ 	.word	0x00004880
        /*02a8*/ 	.word	0x00000002
        /*02ac*/ 	.word	0x00000000
        /*02b0*/ 	.short	0x010a
        /*02b2*/ 	.byte	0x3f
	.zero		1


	//   ....[38]....
        /*02b4*/ 	.word	0x00004930
        /*02b8*/ 	.word	0x00000002
        /*02bc*/ 	.word	0x00000000
        /*02c0*/ 	.short	0x010a
        /*02c2*/ 	.byte	0x3f
	.zero		1


	//   ....[39]....
        /*02c4*/ 	.word	0x000049e0
        /*02c8*/ 	.word	0x00000002
        /*02cc*/ 	.word	0x00000000
        /*02d0*/ 	.short	0x010a
        /*02d2*/ 	.byte	0x3f
	.zero		1


	//   ....[40]....
        /*02d4*/ 	.word	0x00004a90
        /*02d8*/ 	.word	0x00000002
        /*02dc*/ 	.word	0x00000000
        /*02e0*/ 	.short	0x010a
        /*02e2*/ 	.byte	0x3f
	.zero		1


	//   ....[41]....
        /*02e4*/ 	.word	0x00004b40
        /*02e8*/ 	.word	0x00000002
        /*02ec*/ 	.word	0x00000000
        /*02f0*/ 	.short	0x010a
        /*02f2*/ 	.byte	0x3f
	.zero		1


	//   ....[42]....
        /*02f4*/ 	.word	0x00004bf0
        /*02f8*/ 	.word	0x00000002
        /*02fc*/ 	.word	0x00000000
        /*0300*/ 	.short	0x010a
        /*0302*/ 	.byte	0x3f
	.zero		1


	//   ....[43]....
        /*0304*/ 	.word	0x00004ca0
        /*0308*/ 	.word	0x00000002
        /*030c*/ 	.word	0x00000000
        /*0310*/ 	.short	0x010a
        /*0312*/ 	.byte	0x3f
	.zero		1


	//   ....[44]....
        /*0314*/ 	.word	0x00004d50
        /*0318*/ 	.word	0x00000002
        /*031c*/ 	.word	0x00000000
        /*0320*/ 	.short	0x010a
        /*0322*/ 	.byte	0x3f
	.zero		1


	//   ....[45]....
        /*0324*/ 	.word	0x00004e00
        /*0328*/ 	.word	0x00000002
        /*032c*/ 	.word	0x00000000
        /*0330*/ 	.short	0x010a
        /*0332*/ 	.byte	0x3f
	.zero		1


	//   ....[46]....
        /*0334*/ 	.word	0x00004eb0
        /*0338*/ 	.word	0x00000003
        /*033c*/ 	.word	0x00000000
        /*0340*/ 	.short	0x010a
        /*0342*/ 	.byte	0x3f
	.zero		1


	//----- nvinfo : EIATTR_NUM_MBARRIERS
	.align		4
.L_26:
        /*0344*/ 	.byte	0x03, 0x38
        /*0346*/ 	.short	0x001c


	//----- nvinfo : EIATTR_EXIT_INSTR_OFFSETS
	.align		4
        /*0348*/ 	.byte	0x04, 0x1c
        /*034a*/ 	.short	(.L_28 - .L_27)


	//   ....[0]....
.L_27:
        /*034c*/ 	.word	0x00000bb0


	//   ....[1]....
        /*0350*/ 	.word	0x000016d0


	//   ....[2]....
        /*0354*/ 	.word	0x000030b0


	//   ....[3]....
        /*0358*/ 	.word	0x000030e0


	//   ....[4]....
        /*035c*/ 	.word	0x00003b30


	//   ....[5]....
        /*0360*/ 	.word	0x00003b60


	//   ....[6]....
        /*0364*/ 	.word	0x00003b80


	//   ....[7]....
        /*0368*/ 	.word	0x000044d0


	//   ....[8]....
        /*036c*/ 	.word	0x00004ee0


	//----- nvinfo : EIATTR_MAX_THREADS
	.align		4
.L_28:
        /*0370*/ 	.byte	0x04, 0x05
        /*0372*/ 	.short	(.L_30 - .L_29)
.L_29:
        /*0374*/ 	.word	0x00000100
        /*0378*/ 	.word	0x00000001
        /*037c*/ 	.word	0x00000001


	//----- nvinfo : EIATTR_CRS_STACK_SIZE
	.align		4
.L_30:
        /*0380*/ 	.byte	0x04, 0x1e
        /*0382*/ 	.short	(.L_32 - .L_31)
.L_31:
        /*0384*/ 	.word	0x00000000


	//----- nvinfo : EIATTR_CBANK_PARAM_SIZE
	.align		4
.L_32:
        /*0388*/ 	.byte	0x03, 0x19
        /*038a*/ 	.short	0x0470


	//----- nvinfo : EIATTR_PARAM_CBANK
	.align		4
        /*038c*/ 	.byte	0x04, 0x0a
        /*038e*/ 	.short	(.L_34 - .L_33)
	.align		4
.L_33:
        /*0390*/ 	.word	index@(.nv.constant0._ZN7cutlass13device_kernelINS_4conv6kernel13ConvUniversalINS1_16ConvProblemShapeILNS1_8OperatorE1ELi3EEENS1_10collective14CollectiveConvINS1_46MainloopSm90TmaGmmaWarpSpecializedImplicitGemmILS5_1ELi14ELi3EN4cute5tupleIJNSA_1CILi2EEENSC_ILi1EEESE_EEENS1_36KernelImplicitTmaWarpSpecializedSm90ELi1EEENSB_IJNSC_ILi64EEESI_NSB_IJSI_EEEEEENS_10bfloat16_tESL_NSA_8TiledMMAINSA_8MMA_AtomIJNSA_4SM904GMMA27MMA_64x64x16_F32BF16BF16_SSILNSP_5MajorE0ELSR_1ELNSP_7ScaleInE1ELSS_1EEEEEENSA_6LayoutINSB_IJSE_SE_SE_EEENSB_IJNSC_ILi0EEESX_SX_EEEEENSB_IJNSA_10UnderscoreES10_S10_EEEEENS7_6detail26Sm90ImplicitGemmTileTraitsINSA_20SM90_TMA_LOAD_IM2COLENSA_14ComposedLayoutINSA_7SwizzleILi3ELi4ELi3EEENSA_18smem_ptr_flag_bitsILi16EEENSV_INSB_IJNSB_IJNSC_ILi8EEES1B_EEENSB_IJSI_SE_EEENSB_IJSE_NSC_ILi14EEEEEEEEENSB_IJNSB_IJSI_NSC_ILi512EEEEEENSB_IJSE_SX_EEENSB_IJSX_NSC_ILi4096EEEEEEEEEEEEEvEENS14_INSA_23SM90_TMA_LOAD_MULTICASTENS16_IS18_S1A_NSV_INSB_IJS1D_S1C_S1F_EEENSB_IJS1J_S1I_S1L_EEEEEEEvEEEENS_8epilogue10collective6detail29Sm90TmaWarpSpecializedAdapterINS1Y_15DefaultEpilogueISL_NSB_IJNSB_IJllllEEESE_SX_EEES23_NS1X_6thread17LinearCombinationISL_Li1EffLNS24_9ScaleType4KindE0ELNS_15FloatRoundStyleE2ESL_EENS_4gemm15EpilogueDefaultEEEEEvvEEEEvNT_6ParamsE)
        /*0394*/ 	.short	0x0210
        /*0396*/ 	.short	0x0470


	//----- nvinfo : EIATTR_SW_WAR
	.align		4
.L_34:
        /*0398*/ 	.byte	0x04, 0x36
        /*039a*/ 	.short	(.L_36 - .L_35)
.L_35:
        /*039c*/ 	.word	0x00000008
.L_36:


//--------------------- .nv.callgraph             --------------------------
	.section	.nv.callgraph,"",@"SHT_CUDA_CALLGRAPH"
	.align	4
	.sectionentsize	8
	.align		4
        /*0000*/ 	.word	0x00000000
	.align		4
        /*0004*/ 	.word	0xffffffff
	.align		4
        /*0008*/ 	.word	0x00000000
	.align		4
        /*000c*/ 	.word	0xfffffffe
	.align		4
        /*0010*/ 	.word	0x00000000
	.align		4
        /*0014*/ 	.word	0xfffffffd
	.align		4
        /*0018*/ 	.word	0x00000000
	.align		4
        /*001c*/ 	.word	0xfffffffc


//--------------------- .nv.constant4             --------------------------
	.section	.nv.constant4,"a",@progbits
	.align	8
	.align		8
.nv.constant4:
        /*0000*/ 	.dword	_ZN39_INTERNAL_fedf98b2_4_k_cu_6ce244e5_27254cuda3std3__45__cpo5beginE
	.align		8
        /*0008*/ 	.dword	_ZN39_INTERNAL_fedf98b2_4_k_cu_6ce244e5_27254cuda3std3__45__cpo3endE
	.align		8
        /*0010*/ 	.dword	_ZN39_INTERNAL_fedf98b2_4_k_cu_6ce244e5_27254cuda3std3__45__cpo6cbeginE
	.align		8
        /*0018*/ 	.dword	_ZN39_INTERNAL_fedf98b2_4_k_cu_6ce244e5_27254cuda3std3__45__cpo4cendE
	.align		8
        /*0020*/ 	.dword	_ZN39_INTERNAL_fedf98b2_4_k_cu_6ce244e5_27254cuda3std3__441_GLOBAL__N__fedf98b2_4_k_cu_6ce244e5_27256ignoreE
	.align		8
        /*0028*/ 	.dword	_ZN39_INTERNAL_fedf98b2_4_k_cu_6ce244e5_27254cuda3std3__419piecewise_constructE
	.align		8
        /*0030*/ 	.dword	_ZN39_INTERNAL_fedf98b2_4_k_cu_6ce244e5_27254cuda3std3__48in_placeE
	.align		8
        /*0038*/ 	.dword	_ZN39_INTERNAL_fedf98b2_4_k_cu_6ce244e5_27254cuda3std6ranges3__45__cpo4swapE
	.align		8
        /*0040*/ 	.dword	_ZN39_INTERNAL_fedf98b2_4_k_cu_6ce244e5_27254cuda3std6ranges3__45__cpo9iter_moveE
	.align		8
        /*0048*/ 	.dword	_ZN39_INTERNAL_fedf98b2_4_k_cu_6ce244e5_27254cute7productE
	.align		8
        /*0050*/ 	.dword	_ZN39_INTERNAL_fedf98b2_4_k_cu_6ce244e5_27254cute1_E


//--------------------- .text._ZN7cutlass13device_kernelINS_4conv6kernel13ConvUniversalINS1_16ConvProblemShapeILNS1_8OperatorE1ELi3EEENS1_10collective14CollectiveConvINS1_46MainloopSm90TmaGmmaWarpSpecializedImplicitGemmILS5_1ELi14ELi3EN4cute5tupleIJNSA_1CILi2EEENSC_ILi1EEESE_EEENS1_36KernelImplicitTmaWarpSpecializedSm90ELi1EEENSB_IJNSC_ILi64EEESI_NSB_IJSI_EEEEEENS_10bfloat16_tESL_NSA_8TiledMMAINSA_8MMA_AtomIJNSA_4SM904GMMA27MMA_64x64x16_F32BF16BF16_SSILNSP_5MajorE0ELSR_1ELNSP_7ScaleInE1ELSS_1EEEEEENSA_6LayoutINSB_IJSE_SE_SE_EEENSB_IJNSC_ILi0EEESX_SX_EEEEENSB_IJNSA_10UnderscoreES10_S10_EEEEENS7_6detail26Sm90ImplicitGemmTileTraitsINSA_20SM90_TMA_LOAD_IM2COLENSA_14ComposedLayoutINSA_7SwizzleILi3ELi4ELi3EEENSA_18smem_ptr_flag_bitsILi16EEENSV_INSB_IJNSB_IJNSC_ILi8EEES1B_EEENSB_IJSI_SE_EEENSB_IJSE_NSC_ILi14EEEEEEEEENSB_IJNSB_IJSI_NSC_ILi512EEEEEENSB_IJSE_SX_EEENSB_IJSX_NSC_ILi4096EEEEEEEEEEEEEvEENS14_INSA_23SM90_TMA_LOAD_MULTICASTENS16_IS18_S1A_NSV_INSB_IJS1D_S1C_S1F_EEENSB_IJS1J_S1I_S1L_EEEEEEEvEEEENS_8epilogue10collective6detail29Sm90TmaWarpSpecializedAdapterINS1Y_15DefaultEpilogueISL_NSB_IJNSB_IJllllEEESE_SX_EEES23_NS1X_6thread17LinearCombinationISL_Li1EffLNS24_9ScaleType4KindE0ELNS_15FloatRoundStyleE2ESL_EENS_4gemm15EpilogueDefaultEEEEEvvEEEEvNT_6ParamsE --------------------------
	.section	.text._ZN7cutlass13device_kernelINS_4conv6kernel13ConvUniversalINS1_16ConvProblemShapeILNS1_8OperatorE1ELi3EEENS1_10collective14CollectiveConvINS1_46MainloopSm90TmaGmmaWarpSpecializedImplicitGemmILS5_1ELi14ELi3EN4cute5tupleIJNSA_1CILi2EEENSC_ILi1EEESE_EEENS1_36KernelImplicitTmaWarpSpecializedSm90ELi1EEENSB_IJNSC_ILi64EEESI_NSB_IJSI_EEEEEENS_10bfloat16_tESL_NSA_8TiledMMAINSA_8MMA_AtomIJNSA_4SM904GMMA27MMA_64x64x16_F32BF16BF16_SSILNSP_5MajorE0ELSR_1ELNSP_7ScaleInE1ELSS_1EEEEEENSA_6LayoutINSB_IJSE_SE_SE_EEENSB_IJNSC_ILi0EEESX_SX_EEEEENSB_IJNSA_10UnderscoreES10_S10_EEEEENS7_6detail26Sm90ImplicitGemmTileTraitsINSA_20SM90_TMA_LOAD_IM2COLENSA_14ComposedLayoutINSA_7SwizzleILi3ELi4ELi3EEENSA_18smem_ptr_flag_bitsILi16EEENSV_INSB_IJNSB_IJNSC_ILi8EEES1B_EEENSB_IJSI_SE_EEENSB_IJSE_NSC_ILi14EEEEEEEEENSB_IJNSB_IJSI_NSC_ILi512EEEEEENSB_IJSE_SX_EEENSB_IJSX_NSC_ILi4096EEEEEEEEEEEEEvEENS14_INSA_23SM90_TMA_LOAD_MULTICASTENS16_IS18_S1A_NSV_INSB_IJS1D_S1C_S1F_EEENSB_IJS1J_S1I_S1L_EEEEEEEvEEEENS_8epilogue10collective6detail29Sm90TmaWarpSpecializedAdapterINS1Y_15DefaultEpilogueISL_NSB_IJNSB_IJllllEEESE_SX_EEES23_NS1X_6thread17LinearCombinationISL_Li1EffLNS24_9ScaleType4KindE0ELNS_15FloatRoundStyleE2ESL_EENS_4gemm15EpilogueDefaultEEEEEvvEEEEvNT_6ParamsE,"ax",@progbits
	.align	128
.text._ZN7cutlass13device_kernelINS_4conv6kernel13ConvUniversalINS1_16ConvProblemShapeILNS1_8OperatorE1ELi3EEENS1_10collective14CollectiveConvINS1_46MainloopSm90TmaGmmaWarpSpecializedImplicitGemmILS5_1ELi14ELi3EN4cute5tupleIJNSA_1CILi2EEENSC_ILi1EEESE_EEENS1_36KernelImplicitTmaWarpSpecializedSm90ELi1EEENSB_IJNSC_ILi64EEESI_NSB_IJSI_EEEEEENS_10bfloat16_tESL_NSA_8TiledMMAINSA_8MMA_AtomIJNSA_4SM904GMMA27MMA_64x64x16_F32BF16BF16_SSILNSP_5MajorE0ELSR_1ELNSP_7ScaleInE1ELSS_1EEEEEENSA_6LayoutINSB_IJSE_SE_SE_EEENSB_IJNSC_ILi0EEESX_SX_EEEEENSB_IJNSA_10UnderscoreES10_S10_EEEEENS7_6detail26Sm90ImplicitGemmTileTraitsINSA_20SM90_TMA_LOAD_IM2COLENSA_14ComposedLayoutINSA_7SwizzleILi3ELi4ELi3EEENSA_18smem_ptr_flag_bitsILi16EEENSV_INSB_IJNSB_IJNSC_ILi8EEES1B_EEENSB_IJSI_SE_EEENSB_IJSE_NSC_ILi14EEEEEEEEENSB_IJNSB_IJSI_NSC_ILi512EEEEEENSB_IJSE_SX_EEENSB_IJSX_NSC_ILi4096EEEEEEEEEEEEEvEENS14_INSA_23SM90_TMA_LOAD_MULTICASTENS16_IS18_S1A_NSV_INSB_IJS1D_S1C_S1F_EEENSB_IJS1J_S1I_S1L_EEEEEEEvEEEENS_8epilogue10collective6detail29Sm90TmaWarpSpecializedAdapterINS1Y_15DefaultEpilogueISL_NSB_IJNSB_IJllllEEESE_SX_EEES23_NS1X_6thread17LinearCombinationISL_Li1EffLNS24_9ScaleType4KindE0ELNS_15FloatRoundStyleE2ESL_EENS_4gemm15EpilogueDefaultEEEEEvvEEEEvNT_6ParamsE:
        .type           _ZN7cutlass13device_kernelINS_4conv6kernel13ConvUniversalINS1_16ConvProblemShapeILNS1_8OperatorE1ELi3EEENS1_10collective14CollectiveConvINS1_46MainloopSm90TmaGmmaWarpSpecializedImplicitGemmILS5_1ELi14ELi3EN4cute5tupleIJNSA_1CILi2EEENSC_ILi1EEESE_EEENS1_36KernelImplicitTmaWarpSpecializedSm90ELi1EEENSB_IJNSC_ILi64EEESI_NSB_IJSI_EEEEEENS_10bfloat16_tESL_NSA_8TiledMMAINSA_8MMA_AtomIJNSA_4SM904GMMA27MMA_64x64x16_F32BF16BF16_SSILNSP_5MajorE0ELSR_1ELNSP_7ScaleInE1ELSS_1EEEEEENSA_6LayoutINSB_IJSE_SE_SE_EEENSB_IJNSC_ILi0EEESX_SX_EEEEENSB_IJNSA_10UnderscoreES10_S10_EEEEENS7_6detail26Sm90ImplicitGemmTileTraitsINSA_20SM90_TMA_LOAD_IM2COLENSA_14ComposedLayoutINSA_7SwizzleILi3ELi4ELi3EEENSA_18smem_ptr_flag_bitsILi16EEENSV_INSB_IJNSB_IJNSC_ILi8EEES1B_EEENSB_IJSI_SE_EEENSB_IJSE_NSC_ILi14EEEEEEEEENSB_IJNSB_IJSI_NSC_ILi512EEEEEENSB_IJSE_SX_EEENSB_IJSX_NSC_ILi4096EEEEEEEEEEEEEvEENS14_INSA_23SM90_TMA_LOAD_MULTICASTENS16_IS18_S1A_NSV_INSB_IJS1D_S1C_S1F_EEENSB_IJS1J_S1I_S1L_EEEEEEEvEEEENS_8epilogue10collective6detail29Sm90TmaWarpSpecializedAdapterINS1Y_15DefaultEpilogueISL_NSB_IJNSB_IJllllEEESE_SX_EEES23_NS1X_6thread17LinearCombinationISL_Li1EffLNS24_9ScaleType4KindE0ELNS_15FloatRoundStyleE2ESL_EENS_4gemm15EpilogueDefaultEEEEEvvEEEEvNT_6ParamsE,@function
        .size           _ZN7cutlass13device_kernelINS_4conv6kernel13ConvUniversalINS1_16ConvProblemShapeILNS1_8OperatorE1ELi3EEENS1_10collective14CollectiveConvINS1_46MainloopSm90TmaGmmaWarpSpecializedImplicitGemmILS5_1ELi14ELi3EN4cute5tupleIJNSA_1CILi2EEENSC_ILi1EEESE_EEENS1_36KernelImplicitTmaWarpSpecializedSm90ELi1EEENSB_IJNSC_ILi64EEESI_NSB_IJSI_EEEEEENS_10bfloat16_tESL_NSA_8TiledMMAINSA_8MMA_AtomIJNSA_4SM904GMMA27MMA_64x64x16_F32BF16BF16_SSILNSP_5MajorE0ELSR_1ELNSP_7ScaleInE1ELSS_1EEEEEENSA_6LayoutINSB_IJSE_SE_SE_EEENSB_IJNSC_ILi0EEESX_SX_EEEEENSB_IJNSA_10UnderscoreES10_S10_EEEEENS7_6detail26Sm90ImplicitGemmTileTraitsINSA_20SM90_TMA_LOAD_IM2COLENSA_14ComposedLayoutINSA_7SwizzleILi3ELi4ELi3EEENSA_18smem_ptr_flag_bitsILi16EEENSV_INSB_IJNSB_IJNSC_ILi8EEES1B_EEENSB_IJSI_SE_EEENSB_IJSE_NSC_ILi14EEEEEEEEENSB_IJNSB_IJSI_NSC_ILi512EEEEEENSB_IJSE_SX_EEENSB_IJSX_NSC_ILi4096EEEEEEEEEEEEEvEENS14_INSA_23SM90_TMA_LOAD_MULTICASTENS16_IS18_S1A_NSV_INSB_IJS1D_S1C_S1F_EEENSB_IJS1J_S1I_S1L_EEEEEEEvEEEENS_8epilogue10collective6detail29Sm90TmaWarpSpecializedAdapterINS1Y_15DefaultEpilogueISL_NSB_IJNSB_IJllllEEESE_SX_EEES23_NS1X_6thread17LinearCombinationISL_Li1EffLNS24_9ScaleType4KindE0ELNS_15FloatRoundStyleE2ESL_EENS_4gemm15EpilogueDefaultEEEEEvvEEEEvNT_6ParamsE,(.L_x_112 - _ZN7cutlass13device_kernelINS_4conv6kernel13ConvUniversalINS1_16ConvProblemShapeILNS1_8OperatorE1ELi3EEENS1_10collective14CollectiveConvINS1_46MainloopSm90TmaGmmaWarpSpecializedImplicitGemmILS5_1ELi14ELi3EN4cute5tupleIJNSA_1CILi2EEENSC_ILi1EEESE_EEENS1_36KernelImplicitTmaWarpSpecializedSm90ELi1EEENSB_IJNSC_ILi64EEESI_NSB_IJSI_EEEEEENS_10bfloat16_tESL_NSA_8TiledMMAINSA_8MMA_AtomIJNSA_4SM904GMMA27MMA_64x64x16_F32BF16BF16_SSILNSP_5MajorE0ELSR_1ELNSP_7ScaleInE1ELSS_1EEEEEENSA_6LayoutINSB_IJSE_SE_SE_EEENSB_IJNSC_ILi0EEESX_SX_EEEEENSB_IJNSA_10UnderscoreES10_S10_EEEEENS7_6detail26Sm90ImplicitGemmTileTraitsINSA_20SM90_TMA_LOAD_IM2COLENSA_14ComposedLayoutINSA_7SwizzleILi3ELi4ELi3EEENSA_18smem_ptr_flag_bitsILi16EEENSV_INSB_IJNSB_IJNSC_ILi8EEES1B_EEENSB_IJSI_SE_EEENSB_IJSE_NSC_ILi14EEEEEEEEENSB_IJNSB_IJSI_NSC_ILi512EEEEEENSB_IJSE_SX_EEENSB_IJSX_NSC_ILi4096EEEEEEEEEEEEEvEENS14_INSA_23SM90_TMA_LOAD_MULTICASTENS16_IS18_S1A_NSV_INSB_IJS1D_S1C_S1F_EEENSB_IJS1J_S1I_S1L_EEEEEEEvEEEENS_8epilogue10collective6detail29Sm90TmaWarpSpecializedAdapterINS1Y_15DefaultEpilogueISL_NSB_IJNSB_IJllllEEESE_SX_EEES23_NS1X_6thread17LinearCombinationISL_Li1EffLNS24_9ScaleType4KindE0ELNS_15FloatRoundStyleE2ESL_EENS_4gemm15EpilogueDefaultEEEEEvvEEEEvNT_6ParamsE)
        .other          _ZN7cutlass13device_kernelINS_4conv6kernel13ConvUniversalINS1_16ConvProblemShapeILNS1_8OperatorE1ELi3EEENS1_10collective14CollectiveConvINS1_46MainloopSm90TmaGmmaWarpSpecializedImplicitGemmILS5_1ELi14ELi3EN4cute5tupleIJNSA_1CILi2EEENSC_ILi1EEESE_EEENS1_36KernelImplicitTmaWarpSpecializedSm90ELi1EEENSB_IJNSC_ILi64EEESI_NSB_IJSI_EEEEEENS_10bfloat16_tESL_NSA_8TiledMMAINSA_8MMA_AtomIJNSA_4SM904GMMA27MMA_64x64x16_F32BF16BF16_SSILNSP_5MajorE0ELSR_1ELNSP_7ScaleInE1ELSS_1EEEEEENSA_6LayoutINSB_IJSE_SE_SE_EEENSB_IJNSC_ILi0EEESX_SX_EEEEENSB_IJNSA_10UnderscoreES10_S10_EEEEENS7_6detail26Sm90ImplicitGemmTileTraitsINSA_20SM90_TMA_LOAD_IM2COLENSA_14ComposedLayoutINSA_7SwizzleILi3ELi4ELi3EEENSA_18smem_ptr_flag_bitsILi16EEENSV_INSB_IJNSB_IJNSC_ILi8EEES1B_EEENSB_IJSI_SE_EEENSB_IJSE_NSC_ILi14EEEEEEEEENSB_IJNSB_IJSI_NSC_ILi512EEEEEENSB_IJSE_SX_EEENSB_IJSX_NSC_ILi4096EEEEEEEEEEEEEvEENS14_INSA_23SM90_TMA_LOAD_MULTICASTENS16_IS18_S1A_NSV_INSB_IJS1D_S1C_S1F_EEENSB_IJS1J_S1I_S1L_EEEEEEEvEEEENS_8epilogue10collective6detail29Sm90TmaWarpSpecializedAdapterINS1Y_15DefaultEpilogueISL_NSB_IJNSB_IJllllEEESE_SX_EEES23_NS1X_6thread17LinearCombinationISL_Li1EffLNS24_9ScaleType4KindE0ELNS_15FloatRoundStyleE2ESL_EENS_4gemm15EpilogueDefaultEEEEEvvEEEEvNT_6ParamsE,@"STO_CUDA_ENTRY STV_DEFAULT"
_ZN7cutlass13device_kernelINS_4conv6kernel13ConvUniversalINS1_16ConvProblemShapeILNS1_8OperatorE1ELi3EEENS1_10collective14CollectiveConvINS1_46MainloopSm90TmaGmmaWarpSpecializedImplicitGemmILS5_1ELi14ELi3EN4cute5tupleIJNSA_1CILi2EEENSC_ILi1EEESE_EEENS1_36KernelImplicitTmaWarpSpecializedSm90ELi1EEENSB_IJNSC_ILi64EEESI_NSB_IJSI_EEEEEENS_10bfloat16_tESL_NSA_8TiledMMAINSA_8MMA_AtomIJNSA_4SM904GMMA27MMA_64x64x16_F32BF16BF16_SSILNSP_5MajorE0ELSR_1ELNSP_7ScaleInE1ELSS_1EEEEEENSA_6LayoutINSB_IJSE_SE_SE_EEENSB_IJNSC_ILi0EEESX_SX_EEEEENSB_IJNSA_10UnderscoreES10_S10_EEEEENS7_6detail26Sm90ImplicitGemmTileTraitsINSA_20SM90_TMA_LOAD_IM2COLENSA_14ComposedLayoutINSA_7SwizzleILi3ELi4ELi3EEENSA_18smem_ptr_flag_bitsILi16EEENSV_INSB_IJNSB_IJNSC_ILi8EEES1B_EEENSB_IJSI_SE_EEENSB_IJSE_NSC_ILi14EEEEEEEEENSB_IJNSB_IJSI_NSC_ILi512EEEEEENSB_IJSE_SX_EEENSB_IJSX_NSC_ILi4096EEEEEEEEEEEEEvEENS14_INSA_23SM90_TMA_LOAD_MULTICASTENS16_IS18_S1A_NSV_INSB_IJS1D_S1C_S1F_EEENSB_IJS1J_S1I_S1L_EEEEEEEvEEEENS_8epilogue10collective6detail29Sm90TmaWarpSpecializedAdapterINS1Y_15DefaultEpilogueISL_NSB_IJNSB_IJllllEEESE_SX_EEES23_NS1X_6thread17LinearCombinationISL_Li1EffLNS24_9ScaleType4KindE0ELNS_15FloatRoundStyleE2ESL_EENS_4gemm15EpilogueDefaultEEEEEvvEEEEvNT_6ParamsE:
[----:B------:R-:W-:Y:S01]  /*0000*/  LDC R1, c[0x0][0x28] ;  /* 0x00000a00ff017b82 */ /* 0x000fe20000000800 */
[----:B------:R-:W0:Y:S01]  /*0010*/  S2R R8, SR_TID.X ;  /* 0x0000000000087919 */ /* 0x000e220000002100 */
[----:B------:R-:W-:Y:S01]  /*0020*/  ELECT P0, URZ, PT ;  /* 0x00000000003f782f */ /* 0x000fe20003800000 */
[----:B------:R-:W-:Y:S01]  /*0030*/  BSSY B0, `(.L_x_0) ;  /* 0x0000010000007945 */ /* 0x000fe20003800000 */
[----:B------:R-:W1:Y:S01]  /*0040*/  S2R R7, SR_CTAID.X ;  /* 0x0000000000077919 */ /* 0x000e620000002500 */
[--C-:B0-----:R-:W-:Y:S02]  /*0050*/  SHF.R.U32.HI R0, RZ, 0x5, R8.reuse ;  /* 0x00000005ff007819 */ /* 0x101fe40000011608 */
[----:B------:R-:W-:-:S03]  /*0060*/  SHF.R.U32.HI R9, RZ, 0x7, R8 ;  /* 0x00000007ff097819 */ /* 0x000fc60000011608 */
[----:B------:R-:W0:Y:S04]  /*0070*/  SHFL.IDX PT, R2, R0, RZ, 0x1f ;  /* 0x00001fff00027589 */ /* 0x000e2800000e0000 */
[----:B------:R-:W2:Y:S01]  /*0080*/  SHFL.IDX PT, R9, R9, RZ, 0x1f ;  /* 0x00001fff09097589 */ /* 0x000ea200000e0000 */
[----:B0-----:R-:W-:-:S13]  /*0090*/  ISETP.NE.OR P0, PT, R2, RZ, !P0 ;  /* 0x000000ff0200720c */ /* 0x001fda0004705670 */
[----:B-12---:R-:W-:Y:S05]  /*00a0*/  @P0 BRA `(.L_x_1) ;  /* 0x0000000000200947 */ /* 0x006fea0003800000 */
[----:B------:R-:W-:Y:S02]  /*00b0*/  ULDC.64 UR4, c[0x0][0x198] ;  /* 0x0000660000047ab9 */ /* 0x000fe40000000a00 */
[----:B------:R-:W-:Y:S02]  /*00c0*/  UIADD3 UR6, UP0, UR4, 0xf0, URZ ;  /* 0x000000f004067890 */ /* 0x000fe4000ff1e03f */
[----:B------:R-:W-:Y:S02]  /*00d0*/  UIADD3 UR4, UP1, UR4, 0x270, URZ ;  /* 0x0000027004047890 */ /* 0x000fe4000ff3e03f */
[----:B------:R-:W-:Y:S02]  /*00e0*/  UIADD3.X UR7, URZ, UR5, URZ, UP0, !UPT ;  /* 0x000000053f077290 */ /* 0x000fe400087fe43f */
[----:B------:R-:W-:-:S07]  /*00f0*/  UIADD3.X UR5, URZ, UR5, URZ, UP1, !UPT ;  /* 0x000000053f057290 */ /* 0x000fce0008ffe43f */
[----:B------:R0:W-:Y:S02]  /*0100*/  UTMACCTL.PF [UR6] ;  /* 0x00000000060079b9 */ /* 0x0001e40008040000 */
[----:B------:R0:W-:Y:S02]  /*0110*/  UTMACCTL.PF [UR4] ;  /* 0x00000000040079b9 */ /* 0x0001e40008040000 */
[----:B0-----:R-:W-:Y:S01]  /*0120*/  NOP ;  /* 0x0000000000007918 */ /* 0x001fe20000000000 */
.L_x_1:
[----:B------:R-:W-:Y:S05]  /*0130*/  BSYNC B0 ;  /* 0x0000000000007941 */ /* 0x000fea0003800000 */
.L_x_0:
[----:B------:R-:W0:Y:S01]  /*0140*/  SHFL.IDX PT, R0, R0, RZ, 0x1f ;  /* 0x00001fff00007589 */ /* 0x000e2200000e0000 */
[----:B------:R-:W-:Y:S02]  /*0150*/  SHF.R.S32.HI R3, RZ, 0x1f, R8 ;  /* 0x0000001fff037819 */ /* 0x000fe40000011408 */
[----:B------:R-:W-:Y:S01]  /*0160*/  I2FP.F32.U32 R6, R7 ;  /* 0x0000000700067245 */ /* 0x000fe20000201000 */
[----:B------:R-:W1:Y:S01]  /*0170*/  S2R R10, SR_CTAID.Y ;  /* 0x00000000000a7919 */ /* 0x000e620000002600 */
[----:B------:R-:W-:-:S04]  /*0180*/  LEA.HI R3, R3, R8, RZ, 0x7 ;  /* 0x0000000803037211 */ /* 0x000fc800078f38ff */
[----:B------:R-:W-:-:S05]  /*0190*/  LOP3.LUT R3, R3, 0xffffff80, RZ, 0xc0, !PT ;  /* 0xffffff8003037812 */ /* 0x000fca00078ec0ff */
[----:B------:R-:W-:-:S05]  /*01a0*/  IMAD.IADD R11, R8, 0x1, -R3 ;  /* 0x00000001080b7824 */ /* 0x000fca00078e0a03 */
[----:B------:R-:W-:-:S04]  /*01b0*/  SHF.R.S32.HI R4, RZ, 0x1f, R11 ;  /* 0x0000001fff047819 */ /* 0x000fc8000001140b */
[----:B------:R-:W-:Y:S02]  /*01c0*/  LEA.HI R4, R4, R11, RZ, 0x3 ;  /* 0x0000000b04047211 */ /* 0x000fe400078f18ff */
[----:B0-----:R-:W-:Y:S02]  /*01d0*/  ISETP.NE.AND P0, PT, R0, RZ, PT ;  /* 0x000000ff0000720c */ /* 0x001fe40003f05270 */
[--C-:B------:R-:W-:Y:S02]  /*01e0*/  SHF.R.S32.HI R3, RZ, 0x3, R4.reuse ;  /* 0x00000003ff037819 */ /* 0x100fe40000011404 */
[----:B------:R-:W-:Y:S02]  /*01f0*/  SHF.R.S32.HI R4, RZ, 0x1f, R4 ;  /* 0x0000001fff047819 */ /* 0x000fe40000011404 */
[----:B------:R-:W-:-:S07]  /*0200*/  SHF.R.S32.HI R5, RZ, 0x1f, R0 ;  /* 0x0000001fff057819 */ /* 0x000fce0000011400 */
[----:B-1----:R-:W-:Y:S05]  /*0210*/  @P0 BRA `(.L_x_2) ;  /* 0x0000000000b40947 */ /* 0x002fea0003800000 */
[----:B------:R-:W-:Y:S01]  /*0220*/  ELECT P0, URZ, PT ;  /* 0x00000000003f782f */ /* 0x000fe20003800000 */
[----:B------:R-:W-:-:S12]  /*0230*/  BSSY B0, `(.L_x_2) ;  /* 0x000002b000007945 */ /* 0x000fd80003800000 */
[----:B------:R-:W-:Y:S05]  /*0240*/  @!P0 BRA `(.L_x_3) ;  /* 0x0000000000a48947 */ /* 0x000fea0003800000 */
[----:B------:R-:W0:Y:S01]  /*0250*/  S2UR UR8, SR_CgaCtaId ;  /* 0x00000000000879c3 */ /* 0x000e220000008800 */
[----:B------:R-:W-:Y:S01]  /*0260*/  UMOV UR4, 0x400 ;  /* 0x0000040000047882 */ /* 0x000fe20000000000 */
[----:B------:R-:W-:Y:S01]  /*0270*/  UMOV UR5, 0x1 ;  /* 0x0000000100057882 */ /* 0x000fe20000000000 */
[----:B------:R-:W-:Y:S02]  /*0280*/  UMOV UR6, 0x2 ;  /* 0x0000000200067882 */ /* 0x000fe40000000000 */
[----:B------:R-:W-:-:S04]  /*0290*/  UIADD3 UR6, -UR6, 0x100000, URZ ;  /* 0x0010000006067890 */ /* 0x000fc8000fffe13f */
[----:B------:R-:W-:Y:S02]  /*02a0*/  USHF.L.U32 UR7, UR6, 0xb, URZ ;  /* 0x0000000b06077899 */ /* 0x000fe4000800063f */
[----:B------:R-:W-:Y:S02]  /*02b0*/  USHF.L.U32 UR6, UR6, 0x1, URZ ;  /* 0x0000000106067899 */ /* 0x000fe4000800063f */
[----:B0-----:R-:W-:Y:S02]  /*02c0*/  ULEA UR8, UR8, UR4, 0x18 ;  /* 0x0000000408087291 */ /* 0x001fe4000f8ec03f */
[----:B------:R-:W-:-:S04]  /*02d0*/  UIADD3 UR4, -UR5, 0x100000, URZ ;  /* 0x0010000005047890 */ /* 0x000fc8000fffe13f */
[----:B------:R-:W-:Y:S02]  /*02e0*/  USHF.L.U32 UR5, UR4, 0xb, URZ ;  /* 0x0000000b04057899 */ /* 0x000fe4000800063f */
[----:B------:R-:W-:Y:S01]  /*02f0*/  USHF.L.U32 UR4, UR4, 0x1, URZ ;  /* 0x0000000104047899 */ /* 0x000fe2000800063f */
[----:B------:R-:W0:Y:S11]  /*0300*/  FENCE.VIEW.ASYNC.S ;  /* 0x00000000000073c6 */ /* 0x000e360000000000 */
[----:B0-----:R0:W1:Y:S01]  /*0310*/  SYNCS.EXCH.64 URZ, [UR8+0x38000], UR4 ;  /* 0x03800004083f75b2 */ /* 0x0010620008000100 */
[----:B------:R0:W2:Y:S01]  /*0320*/  SYNCS.EXCH.64 URZ, [UR8+0x38070], UR6 ;  /* 0x03807006083f75b2 */ /* 0x0000a20008000100 */
[----:B------:R0:W3:Y:S01]  /*0330*/  SYNCS.EXCH.64 URZ, [UR8+0x38008], UR4 ;  /* 0x03800804083f75b2 */ /* 0x0000e20008000100 */
[----:B------:R0:W4:Y:S01]  /*0340*/  SYNCS.EXCH.64 URZ, [UR8+0x38078], UR6 ;  /* 0x03807806083f75b2 */ /* 0x0001220008000100 */
[----:B------:R0:W0:Y:S01]  /*0350*/  SYNCS.EXCH.64 URZ, [UR8+0x38010], UR4 ;  /* 0x03801004083f75b2 */ /* 0x0000220008000100 */
        /* <DEDUP_REMOVED lines=23> */
[----:B-1234-:R-:W-:Y:S01]  /*04d0*/  NOP ;  /* 0x0000000000007918 */ /* 0x01efe20000000000 */
.L_x_3:
[----:B0-----:R-:W-:Y:S05]  /*04e0*/  BSYNC B0 ;  /* 0x0000000000007941 */ /* 0x001fea0003800000 */
.L_x_2:
[----:B------:R-:W-:Y:S01]  /*04f0*/  ULDC UR4, c[0x0][0x150] ;  /* 0x0000540000047ab9 */ /* 0x000fe20000000800 */
[----:B------:R-:W-:Y:S01]  /*0500*/  LEA.HI R4, R4, R3, RZ, 0x2 ;  /* 0x0000000304047211 */ /* 0x000fe200078f10ff */
[----:B------:R-:W-:Y:S01]  /*0510*/  FMUL R6, R6, UR4 ;  /* 0x0000000406067c20 */ /* 0x000fe20008400000 */
[----:B------:R-:W-:Y:S01]  /*0520*/  LEA.HI R5, R5, R0, RZ, 0x2 ;  /* 0x0000000005057211 */ /* 0x000fe200078f10ff */
[----:B------:R-:W-:Y:S01]  /*0530*/  ULDC UR4, c[0x0][0x154] ;  /* 0x0000550000047ab9 */ /* 0x000fe20000000800 */
[----:B------:R-:W-:Y:S01]  /*0540*/  LOP3.LUT R4, R4, 0xfffffffc, RZ, 0xc0, !PT ;  /* 0xfffffffc04047812 */ /* 0x000fe200078ec0ff */
[----:B------:R-:W0:Y:S01]  /*0550*/  LDC R12, c[0x0][0x140] ;  /* 0x00005000ff0c7b82 */ /* 0x000e220000000800 */
[----:B------:R-:W-:Y:S01]  /*0560*/  LOP3.LUT R5, R5, 0x3ffffffc, RZ, 0xc0, !PT ;  /* 0x3ffffffc05057812 */ /* 0x000fe200078ec0ff */
[----:B------:R-:W1:Y:S01]  /*0570*/  F2I.U32.TRUNC.NTZ R6, R6 ;  /* 0x0000000600067305 */ /* 0x000e62000020f000 */
[----:B------:R-:W-:Y:S01]  /*0580*/  LOP3.LUT P0, RZ, R11, 0x7, RZ, 0xc0, !PT ;  /* 0x000000070bff7812 */ /* 0x000fe2000780c0ff */
[----:B------:R-:W-:Y:S01]  /*0590*/  IMAD.IADD R4, R3, 0x1, -R4 ;  /* 0x0000000103047824 */ /* 0x000fe200078e0a04 */
[----:B------:R-:W-:Y:S01]  /*05a0*/  I2FP.F32.U32 R3, R10 ;  /* 0x0000000a00037245 */ /* 0x000fe20000201000 */
[----:B------:R-:W-:Y:S01]  /*05b0*/  IMAD.IADD R5, R0, 0x1, -R5 ;  /* 0x0000000100057824 */ /* 0x000fe200078e0a05 */
[----:B------:R-:W-:Y:S01]  /*05c0*/  ISETP.NE.AND P3, PT, R9, 0x1, PT ;  /* 0x000000010900780c */ /* 0x000fe20003f65270 */
[----:B------:R-:W-:Y:S01]  /*05d0*/  NOP ;  /* 0x0000000000007918 */ /* 0x000fe20000000000 */
[----:B------:R-:W-:Y:S01]  /*05e0*/  NOP ;  /* 0x0000000000007918 */ /* 0x000fe20000000000 */
[----:B------:R-:W-:-:S02]  /*05f0*/  IMAD R5, R5, 0x4, R4 ;  /* 0x0000000405057824 */ /* 0x000fc400078e0204 */
[----:B------:R-:W-:Y:S01]  /*0600*/  FMUL R4, R3, UR4 ;  /* 0x0000000403047c20 */ /* 0x000fe20008400000 */
[----:B------:R-:W-:Y:S02]  /*0610*/  ULDC UR4, c[0x0][0x144] ;  /* 0x0000510000047ab9 */ /* 0x000fe40000000800 */
[----:B------:R-:W-:Y:S01]  /*0620*/  LEA.HI R0, R5, R5, RZ, 0x1 ;  /* 0x0000000505007211 */ /* 0x000fe200078f08ff */
[----:B-1----:R-:W-:Y:S02]  /*0630*/  IMAD.MOV R14, RZ, RZ, -R6 ;  /* 0x000000ffff0e7224 */ /* 0x002fe400078e0a06 */
[----:B------:R-:W1:Y:S01]  /*0640*/  F2I.U32.TRUNC.NTZ R4, R4 ;  /* 0x0000000400047305 */ /* 0x000e62000020f000 */
[----:B------:R-:W-:Y:S01]  /*0650*/  LOP3.LUT R0, R0, 0xfffffffe, RZ, 0xc0, !PT ;  /* 0xfffffffe00007812 */ /* 0x000fe200078ec0ff */
[----:B------:R-:W-:Y:S01]  /*0660*/  IMAD R3, R14, UR4, R7 ;  /* 0x000000040e037c24 */ /* 0x000fe2000f8e0207 */
[----:B------:R-:W-:-:S03]  /*0670*/  ULDC UR4, c[0x0][0x148] ;  /* 0x0000520000047ab9 */ /* 0x000fc60000000800 */
[----:B------:R-:W-:Y:S01]  /*0680*/  IMAD.IADD R0, R5, 0x1, -R0 ;  /* 0x0000000105007824 */ /* 0x000fe200078e0a00 */
[----:B0-----:R-:W-:-:S04]  /*0690*/  ISETP.EQ.U32.AND P1, PT, R12, 0x1, PT ;  /* 0x000000010c00780c */ /* 0x001fc80003f22070 */
[----:B------:R-:W-:Y:S01]  /*06a0*/  ISETP.NE.AND P4, PT, R0, R3, PT ;  /* 0x000000030000720c */ /* 0x000fe20003f85270 */
[----:B------:R-:W-:Y:S01]  /*06b0*/  IMAD.SHL.U32 R0, R5, 0x4, RZ ;  /* 0x0000000405007824 */ /* 0x000fe200078e00ff */
[----:B------:R-:W-:Y:S01]  /*06c0*/  SHF.R.S32.HI R3, RZ, 0x1f, R2 ;  /* 0x0000001fff037819 */ /* 0x000fe20000011402 */
[----:B-1----:R-:W-:-:S03]  /*06d0*/  IMAD.MOV R13, RZ, RZ, -R4 ;  /* 0x000000ffff0d7224 */ /* 0x002fc600078e0a04 */
[----:B------:R-:W-:Y:S01]  /*06e0*/  LEA.HI R3, R3, R2, RZ, 0x2 ;  /* 0x0000000203037211 */ /* 0x000fe200078f10ff */
[----:B------:R-:W-:Y:S01]  /*06f0*/  IMAD.MOV.U32 R4, RZ, RZ, 0x1 ;  /* 0x00000001ff047424 */ /* 0x000fe200078e00ff */
[----:B------:R-:W-:Y:S01]  /*0700*/  LOP3.LUT R5, R5, 0xc, R0, 0x78, !PT ;  /* 0x0000000c05057812 */ /* 0x000fe200078e7800 */
[----:B------:R-:W-:Y:S01]  /*0710*/  IMAD R13, R13, UR4, R10 ;  /* 0x000000040d0d7c24 */ /* 0x000fe2000f8e020a */
[----:B------:R-:W-:Y:S02]  /*0720*/  LOP3.LUT R3, R3, 0xfffffffc, RZ, 0xc0, !PT ;  /* 0xfffffffc03037812 */ /* 0x000fe400078ec0ff */
[C---:B------:R-:W-:Y:S02]  /*0730*/  ISETP.LT.U32.AND P0, PT, R5.reuse, 0x2, !P0 ;  /* 0x000000020500780c */ /* 0x040fe40004701070 */
[----:B------:R-:W-:Y:S01]  /*0740*/  @P4 LEA.HI R0, R5, R5, RZ, 0x1 ;  /* 0x0000000505004211 */ /* 0x000fe200078f08ff */
[----:B------:R-:W-:-:S03]  /*0750*/  IMAD.IADD R14, R2, 0x1, -R3 ;  /* 0x00000001020e7824 */ /* 0x000fc600078e0a03 */
[----:B------:R-:W-:Y:S02]  /*0760*/  @P4 SHF.R.S32.HI R0, RZ, 0x1, R0 ;  /* 0x00000001ff004819 */ /* 0x000fe40000011400 */
[----:B------:R-:W-:Y:S02]  /*0770*/  LOP3.LUT P2, RZ, R9, R14, RZ, 0xfc, !PT ;  /* 0x0000000e09ff7212 */ /* 0x000fe4000784fcff */
[----:B------:R-:W-:Y:S02]  /*0780*/  @P4 ISETP.NE.AND P5, PT, R0, R13, PT ;  /* 0x0000000d0000420c */ /* 0x000fe40003fa5270 */
[----:B------:R-:W-:Y:S02]  /*0790*/  SEL R3, RZ, 0x1, P2 ;  /* 0x00000001ff037807 */ /* 0x000fe40001000000 */
[----:B------:R-:W-:Y:S02]  /*07a0*/  SEL R13, RZ, 0x1, !P0 ;  /* 0x00000001ff0d7807 */ /* 0x000fe40004000000 */
[----:B------:R-:W-:-:S02]  /*07b0*/  @P4 SEL R4, RZ, 0x1, P5 ;  /* 0x00000001ff044807 */ /* 0x000fc40002800000 */
[----:B------:R-:W-:Y:S02]  /*07c0*/  SEL R3, R3, 0x2, P3 ;  /* 0x0000000203037807 */ /* 0x000fe40001800000 */
[----:B------:R-:W-:Y:S01]  /*07d0*/  LOP3.LUT R4, R4, R13, RZ, 0xc0, !PT ;  /* 0x0000000d04047212 */ /* 0x000fe200078ec0ff */
[----:B------:R-:W-:Y:S06]  /*07e0*/  @!P1 BRA `(.L_x_4) ;  /* 0x0000000000089947 */ /* 0x000fec0003800000 */
[----:B------:R-:W-:Y:S01]  /*07f0*/  UCGABAR_ARV ;  /* 0x00000000000079c7 */ /* 0x000fe20008000000 */
[----:B------:R-:W-:Y:S05]  /*0800*/  BRA `(.L_x_5) ;  /* 0x0000000000047947 */ /* 0x000fea0003800000 */
.L_x_4:
[----:B------:R-:W-:Y:S01]  /*0810*/  NOP ;  /* 0x0000000000007918 */ /* 0x000fe20000000000 */
.L_x_5:
[----:B------:R-:W-:Y:S01]  /*0820*/  ULDC.64 UR4, c[0x0][0x618] ;  /* 0x0001860000047ab9 */ /* 0x000fe20000000a00 */
[----:B------:R-:W-:Y:S01]  /*0830*/  ULDC.64 UR12, c[0x0][0x208] ;  /* 0x00008200000c7ab9 */ /* 0x000fe20000000a00 */
[----:B------:R-:W-:-:S04]  /*0840*/  ISETP.NE.U32.AND P0, PT, RZ, UR4, PT ;  /* 0x00000004ff007c0c */ /* 0x000fc8000bf05070 */
[----:B------:R-:W-:-:S13]  /*0850*/  ISETP.NE.AND.EX P0, PT, RZ, UR5, PT, P0 ;  /* 0x00000005ff007c0c */ /* 0x000fda000bf05300 */
[----:B------:R-:W-:Y:S05]  /*0860*/  @!P0 BRA `(.L_x_6) ;  /* 0x00000000001c8947 */ /* 0x000fea0003800000 */
[----:B------:R-:W0:Y:S02]  /*0870*/  LDC.64 R12, c[0x0][0x618] ;  /* 0x00018600ff0c7b82 */ /* 0x000e240000000a00 */
[----:B0-----:R-:W2:Y:S02]  /*0880*/  LDG.E.64 R12, desc[UR12][R12.64] ;  /* 0x0000000c0c0c7981 */ /* 0x001ea4000c1e1b00 */
[----:B--2---:R-:W-:-:S04]  /*0890*/  ISETP.NE.U32.AND P0, PT, R12, RZ, PT ;  /* 0x000000ff0c00720c */ /* 0x004fc80003f05070 */
[----:B------:R-:W-:-:S13]  /*08a0*/  ISETP.NE.AND.EX P0, PT, R13, RZ, PT, P0 ;  /* 0x000000ff0d00720c */ /* 0x000fda0003f05300 */
[----:B------:R-:W-:Y:S05]  /*08b0*/  @!P0 BRA `(.L_x_6) ;  /* 0x0000000000088947 */ /* 0x000fea0003800000 */
[----:B------:R0:W5:Y:S01]  /*08c0*/  LD.E R0, desc[UR12][R12.64] ;  /* 0x0000000c0c007980 */ /* 0x000162000c101900 */
[----:B------:R-:W-:Y:S05]  /*08d0*/  BRA `(.L_x_7) ;  /* 0x0000000000207947 */ /* 0x000fea0003800000 */
.L_x_6:
[----:B------:R-:W-:Y:S02]  /*08e0*/  ULDC.64 UR4, c[0x0][0x608] ;  /* 0x0001820000047ab9 */ /* 0x000fe40000000a00 */
[----:B------:R-:W-:-:S04]  /*08f0*/  ISETP.NE.U32.AND P0, PT, RZ, UR4, PT ;  /* 0x00000004ff007c0c */ /* 0x000fc8000bf05070 */
[----:B------:R-:W-:-:S13]  /*0900*/  ISETP.NE.AND.EX P0, PT, RZ, UR5, PT, P0 ;  /* 0x00000005ff007c0c */ /* 0x000fda000bf05300 */
[----:B------:R-:W-:Y:S05]  /*0910*/  @!P0 BRA `(.L_x_8) ;  /* 0x00000000000c8947 */ /* 0x000fea0003800000 */
[----:B------:R-:W0:Y:S02]  /*0920*/  LDC.64 R12, c[0x0][0x608] ;  /* 0x00018200ff0c7b82 */ /* 0x000e240000000a00 */
[----:B0-----:R1:W5:Y:S01]  /*0930*/  LDG.E R0, desc[UR12][R12.64] ;  /* 0x0000000c0c007981 */ /* 0x001362000c1e1900 */
[----:B------:R-:W-:Y:S05]  /*0940*/  BRA `(.L_x_7) ;  /* 0x0000000000047947 */ /* 0x000fea0003800000 */
.L_x_8:
[----:B------:R-:W2:Y:S02]  /*0950*/  LDC R0, c[0x0][0x600] ;  /* 0x00018000ff007b82 */ /* 0x000ea40000000800 */
.L_x_7:
[----:B------:R-:W-:Y:S02]  /*0960*/  ULDC.64 UR4, c[0x0][0x620] ;  /* 0x0001880000047ab9 */ /* 0x000fe40000000a00 */
[----:B------:R-:W-:-:S04]  /*0970*/  ISETP.NE.U32.AND P0, PT, RZ, UR4, PT ;  /* 0x00000004ff007c0c */ /* 0x000fc8000bf05070 */
[----:B------:R-:W-:-:S13]  /*0980*/  ISETP.NE.AND.EX P0, PT, RZ, UR5, PT, P0 ;  /* 0x00000005ff007c0c */ /* 0x000fda000bf05300 */
[----:B------:R-:W-:Y:S05]  /*0990*/  @!P0 BRA `(.L_x_9) ;  /* 0x00000000001c8947 */ /* 0x000fea0003800000 */
[----:B01----:R-:W0:Y:S02]  /*09a0*/  LDC.64 R12, c[0x0][0x620] ;  /* 0x00018800ff0c7b82 */ /* 0x003e240000000a00 */
[----:B0-----:R-:W3:Y:S02]  /*09b0*/  LDG.E.64 R12, desc[UR12][R12.64] ;  /* 0x0000000c0c0c7981 */ /* 0x001ee4000c1e1b00 */
[----:B---3--:R-:W-:-:S04]  /*09c0*/  ISETP.NE.U32.AND P0, PT, R12, RZ, PT ;  /* 0x000000ff0c00720c */ /* 0x008fc80003f05070 */
[----:B------:R-:W-:-:S13]  /*09d0*/  ISETP.NE.AND.EX P0, PT, R13, RZ, PT, P0 ;  /* 0x000000ff0d00720c */ /* 0x000fda0003f05300 */
[----:B------:R-:W-:Y:S05]  /*09e0*/  @!P0 BRA `(.L_x_9) ;  /* 0x0000000000088947 */ /* 0x000fea0003800000 */
[----:B------:R0:W5:Y:S01]  /*09f0*/  LD.E R2, desc[UR12][R12.64] ;  /* 0x0000000c0c027980 */ /* 0x000162000c101900 */
[----:B------:R-:W-:Y:S05]  /*0a00*/  BRA `(.L_x_10) ;  /* 0x0000000000207947 */ /* 0x000fea0003800000 */
.L_x_9:
[----:B------:R-:W-:Y:S02]  /*0a10*/  ULDC.64 UR4, c[0x0][0x610] ;  /* 0x0001840000047ab9 */ /* 0x000fe40000000a00 */
[----:B------:R-:W-:-:S04]  /*0a20*/  ISETP.NE.U32.AND P0, PT, RZ, UR4, PT ;  /* 0x00000004ff007c0c */ /* 0x000fc8000bf05070 */
[----:B------:R-:W-:-:S13]  /*0a30*/  ISETP.NE.AND.EX P0, PT, RZ, UR5, PT, P0 ;  /* 0x00000005ff007c0c */ /* 0x000fda000bf05300 */
[----:B------:R-:W-:Y:S05]  /*0a40*/  @!P0 BRA `(.L_x_11) ;  /* 0x00000000000c8947 */ /* 0x000fea0003800000 */
[----:B01----:R-:W0:Y:S02]  /*0a50*/  LDC.64 R12, c[0x0][0x610] ;  /* 0x00018400ff0c7b82 */ /* 0x003e240000000a00 */
[----:B0-----:R1:W5:Y:S01]  /*0a60*/  LDG.E R2, desc[UR12][R12.64] ;  /* 0x0000000c0c027981 */ /* 0x001362000c1e1900 */
[----:B------:R-:W-:Y:S05]  /*0a70*/  BRA `(.L_x_10) ;  /* 0x0000000000047947 */ /* 0x000fea0003800000 */
.L_x_11:
[----:B------:R-:W3:Y:S02]  /*0a80*/  LDC R2, c[0x0][0x604] ;  /* 0x00018100ff027b82 */ /* 0x000ee40000000800 */
.L_x_10:
[----:B------:R-:W4:Y:S01]  /*0a90*/  LDC R6, c[0x0][0x3e8] ;  /* 0x0000fa00ff067b82 */ /* 0x000f220000000800 */
[----:B------:R-:W-:Y:S01]  /*0aa0*/  ULDC UR4, c[0x0][0x3dc] ;  /* 0x0000f70000047ab9 */ /* 0x000fe20000000800 */
[----:B------:R-:W-:Y:S01]  /*0ab0*/  ULDC.64 UR6, c[0x0][0x3e0] ;  /* 0x0000f80000067ab9 */ /* 0x000fe20000000a00 */
[----:B------:R-:W-:Y:S02]  /*0ac0*/  UIADD3 UR4, UR4, 0x3f, URZ ;  /* 0x0000003f04047890 */ /* 0x000fe4000fffe03f */
[----:B------:R-:W-:Y:S02]  /*0ad0*/  UIMAD UR6, UR7, UR6, URZ ;  /* 0x00000006070672a4 */ /* 0x000fe4000f8e023f */
[----:B------:R-:W-:-:S04]  /*0ae0*/  USHF.R.S32.HI UR5, URZ, 0x1f, UR4 ;  /* 0x0000001f3f057899 */ /* 0x000fc80008011404 */
[----:B------:R-:W-:-:S04]  /*0af0*/  ULEA.HI UR5, UR5, UR4, URZ, 0x6 ;  /* 0x0000000405057291 */ /* 0x000fc8000f8f303f */
[----:B------:R-:W-:Y:S01]  /*0b00*/  USHF.R.S32.HI UR15, URZ, 0x6, UR5 ;  /* 0x000000063f0f7899 */ /* 0x000fe20008011405 */
[----:B----4-:R-:W-:-:S05]  /*0b10*/  IMAD R6, R6, UR6, RZ ;  /* 0x0000000606067c24 */ /* 0x010fca000f8e02ff */
[----:B------:R-:W-:Y:S01]  /*0b20*/  IMAD R6, R6, UR15, RZ ;  /* 0x0000000f06067c24 */ /* 0x000fe2000f8e02ff */
[----:B------:R-:W-:Y:S06]  /*0b30*/  @!P1 BRA `(.L_x_12) ;  /* 0x00000000000c9947 */ /* 0x000fec0003800000 */
[----:B------:R-:W-:Y:S01]  /*0b40*/  UCGABAR_WAIT ;  /* 0x0000000000007dc7 */ /* 0x000fe20008000000 */
[----:B------:R-:W-:Y:S01]  /*0b50*/  CCTL.IVALL ;  /* 0x00000000ff00798f */ /* 0x000fe20002000000 */
[----:B------:R-:W-:Y:S05]  /*0b60*/  BRA `(.L_x_13) ;  /* 0x0000000000047947 */ /* 0x000fea0003800000 */
.L_x_12:
[----:B------:R-:W-:Y:S06]  /*0b70*/  BAR.SYNC.DEFER_BLOCKING 0x0 ;  /* 0x0000000000007b1d */ /* 0x000fec0000010000 */
.L_x_13:
[----:B------:R-:W-:-:S13]  /*0b80*/  ISETP.NE.AND P0, PT, R9, RZ, PT ;  /* 0x000000ff0900720c */ /* 0x000fda0003f05270 */
[----:B------:R-:W-:Y:S05]  /*0b90*/  @!P0 BRA `(.L_x_14) ;  /* 0x0000002c00f48947 */ /* 0x000fea0003800000 */
[----:B------:R-:W-:-:S13]  /*0ba0*/  ISETP.NE.AND P0, PT, R9, 0x1, PT ;  /* 0x000000010900780c */ /* 0x000fda0003f05270 */
[----:B------:R-:W-:Y:S05]  /*0bb0*/  @P0 EXIT ;  /* 0x000000000000094d */ /* 0x000fea0003800000 */
[----:B------:R-:W-:Y:S01]  /*0bc0*/  ISETP.GE.AND P0, PT, R6, 0x1, PT ;  /* 0x000000010600780c */ /* 0x000fe20003f06270 */
[----:B------:R-:W-:Y:S01]  /*0bd0*/  UMOV UR4, URZ ;  /* 0x0000003f00047c82 */ /* 0x000fe20008000000 */
[----:B------:R-:W-:Y:S02]  /*0be0*/  CS2R R54, SRZ ;  /* 0x0000000000367805 */ /* 0x000fe4000001ff00 */
[----:B------:R-:W-:Y:S02]  /*0bf0*/  CS2R R24, SRZ ;  /* 0x0000000000187805 */ /* 0x000fe4000001ff00 */
[----:B------:R-:W-:Y:S02]  /*0c00*/  CS2R R26, SRZ ;  /* 0x00000000001a7805 */ /* 0x000fe4000001ff00 */
[----:B------:R-:W-:Y:S02]  /*0c10*/  CS2R R28, SRZ ;  /* 0x00000000001c7805 */ /* 0x000fe4000001ff00 */
[----:B------:R-:W-:-:S02]  /*0c20*/  CS2R R30, SRZ ;  /* 0x00000000001e7805 */ /* 0x000fc4000001ff00 */
[----:B------:R-:W-:Y:S02]  /*0c30*/  CS2R R32, SRZ ;  /* 0x0000000000207805 */ /* 0x000fe4000001ff00 */
        /* <DEDUP_REMOVED lines=9> */
[----:B------:R-:W-:Y:S01]  /*0cd0*/  CS2R R52, SRZ ;  /* 0x0000000000347805 */ /* 0x000fe2000001ff00 */
[----:B------:R-:W-:Y:S06]  /*0ce0*/  @!P0 BRA `(.L_x_15) ;  /* 0x0000000000a48947 */ /* 0x000fec0003800000 */
[----:B------:R-:W-:-:S04]  /*0cf0*/  LOP3.LUT R7, R3, 0x1, RZ, 0xfc, !PT ;  /* 0x0000000103077812 */ /* 0x000fc800078efcff */
[----:B------:R-:W-:-:S13]  /*0d00*/  ISETP.NE.AND P0, PT, R7, 0x3, PT ;  /* 0x000000030700780c */ /* 0x000fda0003f05270 */
[----:B------:R-:W-:Y:S05]  /*0d10*/  @!P0 BRA `(.L_x_16) ;  /* 0x0000000000048947 */ /* 0x000fea0003800000 */
[----:B------:R-:W-:Y:S01]  /*0d20*/  BPT.TRAP 0x1 ;  /* 0x000000040000795c */ /* 0x000fe20000300000 */
.L_x_16:
[----:B------:R-:W4:Y:S01]  /*0d30*/  S2UR UR5, SR_CgaCtaId ;  /* 0x00000000000579c3 */ /* 0x000f220000008800 */
[----:B------:R-:W-:Y:S01]  /*0d40*/  SHF.L.U32 R7, RZ, 0x1f, RZ ;  /* 0x0000001fff077819 */ /* 0x000fe200000006ff */
[----:B------:R-:W-:Y:S02]  /*0d50*/  UMOV UR4, 0x400 ;  /* 0x0000040000047882 */ /* 0x000fe40000000000 */
[----:B----4-:R-:W-:-:S12]  /*0d60*/  ULEA UR5, UR5, UR4, 0x18 ;  /* 0x0000000405057291 */ /* 0x010fd8000f8ec03f */
.L_x_17:
[----:B----4-:R-:W-:-:S04]  /*0d70*/  IMAD.U32 R8, RZ, RZ, UR5 ;  /* 0x00000005ff087e24 */ /* 0x010fc8000f8e00ff */
[----:B------:R4:W0:Y:S03]  /*0d80*/  SYNCS.PHASECHK.TRANS64.TRYWAIT P0, [R8+URZ+0x38000], R7 ;  /* 0x03800007080075a7 */ /* 0x000826000800017f */
[----:B0-----:R-:W-:Y:S05]  /*0d90*/  @!P0 NANOSLEEP.SYNCS 0x989680 ;  /* 0x009896800000895d */ /* 0x001fea0003900000 */
[----:B------:R-:W0:Y:S02]  /*0da0*/  @!P0 SYNCS.PHASECHK.TRANS64 P0, [R8+URZ+0x38000], R7 ;  /* 0x03800007080085a7 */ /* 0x000e24000800007f */
[----:B0-----:R-:W-:Y:S05]  /*0db0*/  @!P0 BRA `(.L_x_17) ;  /* 0xfffffffc00ec8947 */ /* 0x001fea000383ffff */
[----:B------:R-:W-:Y:S01]  /*0dc0*/  USHF.R.U32.HI UR4, URZ, 0x4, UR5 ;  /* 0x000000043f047899 */ /* 0x000fe20008011605 */
[----:B------:R-:W-:Y:S01]  /*0dd0*/  WARPGROUP.ARRIVE ;  /* 0x00000000000079c5 */ /* 0x000fe20000000000 */
[----:B------:R-:W-:Y:S02]  /*0de0*/  UIADD3 UR5, UR5, 0x1c000, URZ ;  /* 0x0001c00005057890 */ /* 0x000fe4000fffe03f */
[----:B------:R-:W-:Y:S02]  /*0df0*/  ULOP3.LUT UR4, UR4, 0x3fff, URZ, 0xc0, !UPT ;  /* 0x00003fff04047892 */ /* 0x000fe4000f8ec03f */
[----:B------:R-:W-:Y:S02]  /*0e00*/  USHF.R.U32.HI UR5, URZ, 0x4, UR5 ;  /* 0x000000043f057899 */ /* 0x000fe40008011605 */
[----:B------:R-:W-:Y:S02]  /*0e10*/  ULOP3.LUT UR9, UR4, 0x10000, URZ, 0xfc, !UPT ;  /* 0x0001000004097892 */ /* 0x000fe4000f8efc3f */
[----:B------:R-:W-:Y:S01]  /*0e20*/  ULOP3.LUT UR8, UR5, 0x3fff, URZ, 0xc0, !UPT ;  /* 0x00003fff05087892 */ /* 0x000fe2000f8ec03f */
[----:B------:R-:W-:-:S02]  /*0e30*/  UMOV UR7, 0x40000040 ;  /* 0x4000004000077882 */ /* 0x000fc40000000000 */
[----:B------:R-:W-:Y:S02]  /*0e40*/  UMOV UR5, 0x40000040 ;  /* 0x4000004000057882 */ /* 0x000fe40000000000 */
[----:B------:R-:W-:Y:S02]  /*0e50*/  UMOV UR4, UR9 ;  /* 0x0000000900047c82 */ /* 0x000fe40008000000 */
[----:B------:R-:W-:Y:S02]  /*0e60*/  UMOV UR6, UR8 ;  /* 0x0000000800067c82 */ /* 0x000fe40008000000 */
[----:B------:R-:W-:Y:S01]  /*0e70*/  HGMMA.64x64x16.F32.BF16 R24, gdesc[UR4].tnspB, RZ, !UPT ;  /* 0x40e00000041879f0 */ /* 0x000fe2000c7018ff */
[----:B------:R-:W-:Y:S02]  /*0e80*/  UIADD3 UR4, UR9, 0x2, URZ ;  /* 0x0000000209047890 */ /* 0x000fe4000fffe03f */
[----:B------:R-:W-:Y:S01]  /*0e90*/  UIADD3 UR6, UR8, 0x80, URZ ;  /* 0x0000008008067890 */ /* 0x000fe2000fffe03f */
[----:B------:R-:W-:Y:S01]  /*0ea0*/  UMOV UR5, 0x40000040 ;  /* 0x4000004000057882 */ /* 0x000fe20000000000 */
[----:B------:R-:W-:-:S07]  /*0eb0*/  UMOV UR7, 0x40000040 ;  /* 0x4000004000077882 */ /* 0x000fce0000000000 */
[----:B------:R-:W-:Y:S01]  /*0ec0*/  HGMMA.64x64x16.F32.BF16 R24, gdesc[UR4].tnspB, R24 ;  /* 0x40e00000041879f0 */ /* 0x000fe20008701818 */
        /* <DEDUP_REMOVED lines=9> */
[----:B------:R-:W-:Y:S01]  /*0f60*/  HGMMA.64x64x16.F32.BF16 R24, gdesc[UR4].tnspB, R24, gsb0 ;  /* 0x40e00000041879f0 */ /* 0x000fe20008001818 */
[----:B------:R-:W-:-:S05]  /*0f70*/  UMOV UR4, 0x1 ;  /* 0x0000000100047882 */ /* 0x000fca0000000000 */
.L_x_15:
[----:B----4-:R-:W-:-:S05]  /*0f80*/  VIMNMX R7, R6, 0x1, PT ;  /* 0x0000000106077848 */ /* 0x010fca0003fe0100 */
[----:B------:R-:W-:-:S05]  /*0f90*/  IMAD.IADD R7, R6, 0x1, -R7 ;  /* 0x0000000106077824 */ /* 0x000fca00078e0a07 */
[----:B------:R-:W-:-:S13]  /*0fa0*/  ISETP.GE.AND P0, PT, R7, 0x1, PT ;  /* 0x000000010700780c */ /* 0x000fda0003f06270 */
[----:B------:R-:W-:Y:S05]  /*0fb0*/  @!P0 BRA `(.L_x_18) ;  /* 0x0000000400188947 */ /* 0x000fea0003800000 */
[----:B------:R-:W4:Y:S01]  /*0fc0*/  S2UR UR6, SR_CgaCtaId ;  /* 0x00000000000679c3 */ /* 0x000f220000008800 */
[----:B------:R-:W-:Y:S01]  /*0fd0*/  UMOV UR5, 0x400 ;  /* 0x0000040000057882 */ /* 0x000fe20000000000 */
[----:B01----:R-:W-:Y:S01]  /*0fe0*/  LOP3.LUT R13, R3, 0x1, RZ, 0xfc, !PT ;  /* 0x00000001030d7812 */ /* 0x003fe200078efcff */
[----:B------:R-:W-:Y:S01]  /*0ff0*/  IMAD.MOV.U32 R12, RZ, RZ, RZ ;  /* 0x000000ffff0c7224 */ /* 0x000fe200078e00ff */
[----:B------:R-:W-:Y:S01]  /*1000*/  UISETP.NE.U32.AND UP0, UPT, UR4, URZ, UPT ;  /* 0x0000003f0400728c */ /* 0x000fe2000bf05070 */
[----:B------:R-:W-:Y:S02]  /*1010*/  IMAD.MOV.U32 R8, RZ, RZ, R7 ;  /* 0x000000ffff087224 */ /* 0x000fe400078e0007 */
[----:B------:R-:W-:Y:S01]  /*1020*/  IMAD.MOV.U32 R9, RZ, RZ, RZ ;  /* 0x000000ffff097224 */ /* 0x000fe200078e00ff */
[----:B----4-:R-:W-:-:S04]  /*1030*/  ULEA UR7, UR6, UR5, 0x18 ;  /* 0x0000000506077291 */ /* 0x010fc8000f8ec03f */
[----:B------:R-:W-:Y:S02]  /*1040*/  USHF.R.U32.HI UR5, URZ, 0x4, UR7 ;  /* 0x000000043f057899 */ /* 0x000fe40008011607 */
[----:B------:R-:W-:Y:S02]  /*1050*/  UIADD3 UR6, UR7, 0x1c000, URZ ;  /* 0x0001c00007067890 */ /* 0x000fe4000fffe03f */
[----:B------:R-:W-:Y:S02]  /*1060*/  ULOP3.LUT UR5, UR5, 0x3fff, URZ, 0xc0, !UPT ;  /* 0x00003fff05057892 */ /* 0x000fe4000f8ec03f */
[----:B------:R-:W-:Y:S02]  /*1070*/  USHF.R.U32.HI UR6, URZ, 0x4, UR6 ;  /* 0x000000043f067899 */ /* 0x000fe40008011606 */
[----:B------:R-:W-:Y:S02]  /*1080*/  ULOP3.LUT UR14, UR5, 0x10000, URZ, 0xfc, !UPT ;  /* 0x00010000050e7892 */ /* 0x000fe4000f8efc3f */
[----:B------:R-:W-:-:S12]  /*1090*/  ULOP3.LUT UR15, UR6, 0x3fff, URZ, 0xc0, !UPT ;  /* 0x00003fff060f7892 */ /* 0x000fd8000f8ec03f */
.L_x_23:
[----:B------:R-:W-:-:S13]  /*10a0*/  ISETP.NE.AND P1, PT, R13, 0x3, PT ;  /* 0x000000030d00780c */ /* 0x000fda0003f25270 */
[----:B------:R-:W-:Y:S05]  /*10b0*/  @!P1 BRA `(.L_x_19) ;  /* 0x0000000000049947 */ /* 0x000fea0003800000 */
[----:B------:R-:W-:Y:S01]  /*10c0*/  BPT.TRAP 0x1 ;  /* 0x000000040000795c */ /* 0x000fe20000300000 */
.L_x_19:
[----:B------:R-:W-:Y:S01]  /*10d0*/  SHF.L.U32 R10, R12, 0x1f, RZ ;  /* 0x0000001f0c0a7819 */ /* 0x000fe200000006ff */
[----:B------:R-:W-:-:S12]  /*10e0*/  ULEA UR5, UR4, UR7, 0x3 ;  /* 0x0000000704057291 */ /* 0x000fd8000f8e183f */
.L_x_20:
[----:B0-----:R-:W-:-:S04]  /*10f0*/  IMAD.U32 R11, RZ, RZ, UR5 ;  /* 0x00000005ff0b7e24 */ /* 0x001fc8000f8e00ff */
[----:B------:R0:W1:Y:S03]  /*1100*/  SYNCS.PHASECHK.TRANS64.TRYWAIT P0, [R11+URZ+0x38000], R10 ;  /* 0x0380000a0b0075a7 */ /* 0x000066000800017f */
[----:B-1----:R-:W-:Y:S05]  /*1110*/  @!P0 NANOSLEEP.SYNCS 0x989680 ;  /* 0x009896800000895d */ /* 0x002fea0003900000 */
[----:B------:R-:W1:Y:S02]  /*1120*/  @!P0 SYNCS.PHASECHK.TRANS64 P0, [R11+URZ+0x38000], R10 ;  /* 0x0380000a0b0085a7 */ /* 0x000e64000800007f */
[----:B-1----:R-:W-:Y:S05]  /*1130*/  @!P0 BRA `(.L_x_20) ;  /* 0xfffffffc00ec8947 */ /* 0x002fea000383ffff */
[----:B------:R-:W-:Y:S01]  /*1140*/  ULEA UR5, UR4, UR14, 0x9 ;  /* 0x0000000e04057291 */ /* 0x000fe2000f8e483f */
[----:B------:R-:W-:Y:S01]  /*1150*/  WARPGROUP.ARRIVE ;  /* 0x00000000000079c5 */ /* 0x000fe20000000000 */
[----:B------:R-:W-:Y:S01]  /*1160*/  ULEA UR6, UR4, UR15, 0x9 ;  /* 0x0000000f04067291 */ /* 0x000fe2000f8e483f */
[----:B------:R-:W-:Y:S01]  /*1170*/  UMOV UR9, 0x40000040 ;  /* 0x4000004000097882 */ /* 0x000fe20000000000 */
[----:B------:R-:W-:-:S03]  /*1180*/  UMOV UR11, 0x40000040 ;  /* 0x40000040000b7882 */ /* 0x000fc60000000000 */
[----:B------:R-:W-:Y:S02]  /*1190*/  UMOV UR8, UR5 ;  /* 0x0000000500087c82 */ /* 0x000fe40008000000 */
[----:B------:R-:W-:Y:S02]  /*11a0*/  UMOV UR10, UR6 ;  /* 0x00000006000a7c82 */ /* 0x000fe40008000000 */
[----:B------:R-:W-:Y:S01]  /*11b0*/  HGMMA.64x64x16.F32.BF16 R24, gdesc[UR8].tnspB, R24, UP0 ;  /* 0x40e00000081879f0 */ /* 0x000fe2000bf01818 */
        /* <DEDUP_REMOVED lines=14> */
[----:B------:R-:W-:Y:S03]  /*12a0*/  HGMMA.64x64x16.F32.BF16 R24, gdesc[UR8].tnspB, R24, gsb0 ;  /* 0x40e00000081879f0 */ /* 0x000fe60008001818 */
[----:B------:R-:W-:Y:S02]  /*12b0*/  WARPGROUP.DEPBAR.LE gsb0, 0x1 ;  /* 0x00008000000079c5 */ /* 0x000fe40000010100 */
[----:B------:R-:W-:Y:S05]  /*12c0*/  @!P1 BRA `(.L_x_21) ;  /* 0x0000000000049947 */ /* 0x000fea0003800000 */
[----:B------:R-:W-:Y:S01]  /*12d0*/  BPT.TRAP 0x1 ;  /* 0x000000040000795c */ /* 0x000fe20000300000 */
.L_x_21:
[----:B------:R-:W-:-:S13]  /*12e0*/  ISETP.NE.AND P0, PT, R4, RZ, PT ;  /* 0x000000ff0400720c */ /* 0x000fda0003f05270 */
[----:B0-----:R-:W-:-:S05]  /*12f0*/  @P0 LEA R10, R9, UR7, 0x3 ;  /* 0x00000007090a0c11 */ /* 0x001fca000f8e18ff */
[----:B------:R-:W-:-:S05]  /*1300*/  @P0 VIADD R10, R10, 0x38070 ;  /* 0x000380700a0a0836 */ /* 0x000fca0000000000 */
[----:B------:R-:W-:-:S04]  /*1310*/  @P0 PRMT R10, R5, 0x654, R10 ;  /* 0x00000654050a0816 */ /* 0x000fc8000000000a */
[----:B------:R0:W-:Y:S01]  /*1320*/  @P0 SYNCS.ARRIVE.TRANS64.RED.A1T0 RZ, [R10+URZ], RZ ;  /* 0x000000ff0aff09a7 */ /* 0x0001e2000810043f */
[----:B------:R-:W-:-:S13]  /*1330*/  ISETP.GT.U32.AND P0, PT, R3, 0x1, PT ;  /* 0x000000010300780c */ /* 0x000fda0003f04070 */
[----:B0-----:R-:W-:Y:S05]  /*1340*/  @P0 BRA `(.L_x_22) ;  /* 0x0000000000040947 */ /* 0x001fea0003800000 */
[----:B------:R-:W-:Y:S01]  /*1350*/  BPT.TRAP 0x1 ;  /* 0x000000040000795c */ /* 0x000fe20000300000 */
.L_x_22:
[----:B------:R-:W-:Y:S01]  /*1360*/  UIADD3 UR4, UR4, 0x1, URZ ;  /* 0x0000000104047890 */ /* 0x000fe2000fffe03f */
[C---:B------:R-:W-:Y:S01]  /*1370*/  ISETP.GT.AND P1, PT, R8.reuse, 0x1, PT ;  /* 0x000000010800780c */ /* 0x040fe20003f24270 */
[----:B------:R-:W-:Y:S02]  /*1380*/  VIADD R9, R9, 0x1 ;  /* 0x0000000109097836 */ /* 0x000fe40000000000 */
[----:B------:R-:W-:Y:S01]  /*1390*/  UISETP.NE.AND UP0, UPT, UR4, 0xe, UPT ;  /* 0x0000000e0400788c */ /* 0x000fe2000bf05270 */
[----:B------:R-:W-:Y:S02]  /*13a0*/  VIADD R8, R8, 0xffffffff ;  /* 0xffffffff08087836 */ /* 0x000fe40000000000 */
[C---:B------:R-:W-:Y:S01]  /*13b0*/  ISETP.NE.AND P0, PT, R9.reuse, 0xe, PT ;  /* 0x0000000e0900780c */ /* 0x040fe20003f05270 */
[----:B------:R-:W-:Y:S02]  /*13c0*/  USEL UR5, URZ, 0x1, UP0 ;  /* 0x000000013f057887 */ /* 0x000fe40008000000 */
[----:B------:R-:W-:Y:S01]  /*13d0*/  USEL UR4, UR4, URZ, UP0 ;  /* 0x0000003f04047287 */ /* 0x000fe20008000000 */
[----:B------:R-:W-:Y:S01]  /*13e0*/  SEL R9, R9, RZ, P0 ;  /* 0x000000ff09097207 */ /* 0x000fe20000000000 */
[----:B------:R-:W-:-:S02]  /*13f0*/  UPLOP3.LUT UP0, UPT, UPT, UPT, UPT, 0x80, 0x0 ;  /* 0x000000000000789c */ /* 0x000fc40003f0f070 */
[----:B------:R-:W-:Y:S01]  /*1400*/  LOP3.LUT R12, R12, UR5, RZ, 0x3c, !PT ;  /* 0x000000050c0c7c12 */ /* 0x000fe2000f8e3cff */
[----:B------:R-:W-:Y:S08]  /*1410*/  @P1 BRA `(.L_x_23) ;  /* 0xfffffffc00201947 */ /* 0x000ff0000383ffff */
.L_x_18:
[----:B------:R-:W-:Y:S01]  /*1420*/  ISETP.GE.AND P0, PT, R6, 0x1, PT ;  /* 0x000000010600780c */ /* 0x000fe20003f06270 */
[----:B------:R-:W-:-:S12]  /*1430*/  WARPGROUP.DEPBAR.LE gsb0, 0x0 ;  /* 0x00008000000079c5 */ /* 0x000fd80000010000 */
[----:B------:R-:W-:Y:S05]  /*1440*/  @!P0 BRA `(.L_x_24) ;  /* 0x0000000000588947 */ /* 0x000fea0003800000 */
[----:B------:R-:W-:-:S04]  /*1450*/  LOP3.LUT R6, R3, 0x1, RZ, 0xfc, !PT ;  /* 0x0000000103067812 */ /* 0x000fc800078efcff */
[----:B------:R-:W-:-:S13]  /*1460*/  ISETP.NE.AND P0, PT, R6, 0x3, PT ;  /* 0x000000030600780c */ /* 0x000fda0003f05270 */
[----:B------:R-:W-:Y:S05]  /*1470*/  @!P0 BRA `(.L_x_25) ;  /* 0x0000000000048947 */ /* 0x000fea0003800000 */
[----:B------:R-:W-:Y:S01]  /*1480*/  BPT.TRAP 0x1 ;  /* 0x000000040000795c */ /* 0x000fe20000300000 */
.L_x_25:
[----:B------:R-:W-:Y:S01]  /*1490*/  ISETP.NE.AND P0, PT, R4, RZ, PT ;  /* 0x000000ff0400720c */ /* 0x000fe20003f05270 */
[----:B------:R-:W-:Y:S01]  /*14a0*/  BSSY B0, `(.L_x_26) ;  /* 0x000000e000007945 */ /* 0x000fe20003800000 */
[----:B------:R-:W-:-:S11]  /*14b0*/  ISETP.GT.U32.AND P1, PT, R3, 0x1, PT ;  /* 0x000000010300780c */ /* 0x000fd60003f24070 */
[----:B------:R-:W-:Y:S05]  /*14c0*/  @!P0 BRA `(.L_x_27) ;  /* 0x00000000002c8947 */ /* 0x000fea0003800000 */
[----:B------:R-:W4:Y:S01]  /*14d0*/  S2R R4, SR_CgaCtaId ;  /* 0x0000000000047919 */ /* 0x000f220000008800 */
[----:B------:R-:W-:Y:S02]  /*14e0*/  SHF.R.U32.HI R8, RZ, 0x1, R7 ;  /* 0x00000001ff087819 */ /* 0x000fe40000011607 */
[----:B------:R-:W-:-:S03]  /*14f0*/  MOV R3, 0x400 ;  /* 0x0000040000037802 */ /* 0x000fc60000000f00 */
[----:B------:R-:W-:-:S05]  /*1500*/  IMAD.WIDE.U32 R8, R8, -0x6db6db6d, RZ ;  /* 0x9249249308087825 */ /* 0x000fca00078e00ff */
[----:B------:R-:W-:-:S05]  /*1510*/  SHF.R.U32.HI R8, RZ, 0x2, R9 ;  /* 0x00000002ff087819 */ /* 0x000fca0000011609 */
[----:B------:R-:W-:Y:S01]  /*1520*/  IMAD R7, R8, -0xe, R7 ;  /* 0xfffffff208077824 */ /* 0x000fe200078e0207 */
[----:B----4-:R-:W-:-:S05]  /*1530*/  LEA R4, R4, R3, 0x18 ;  /* 0x0000000304047211 */ /* 0x010fca00078ec0ff */
[----:B------:R-:W-:-:S04]  /*1540*/  IMAD R7, R7, 0x8, R4 ;  /* 0x0000000807077824 */ /* 0x000fc800078e0204 */
[----:B------:R-:W-:-:S05]  /*1550*/  VIADD R4, R7, 0x38070 ;  /* 0x0003807007047836 */ /* 0x000fca0000000000 */
[----:B------:R-:W-:-:S04]  /*1560*/  PRMT R4, R5, 0x654, R4 ;  /* 0x0000065405047816 */ /* 0x000fc80000000004 */
[----:B------:R4:W-:Y:S03]  /*1570*/  SYNCS.ARRIVE.TRANS64.RED.A1T0 RZ, [R4+URZ], RZ ;  /* 0x000000ff04ff79a7 */ /* 0x0009e6000810043f */
.L_x_27:
[----:B------:R-:W-:Y:S05]  /*1580*/  BSYNC B0 ;  /* 0x0000000000007941 */ /* 0x000fea0003800000 */
.L_x_26:
[----:B------:R-:W-:Y:S05]  /*1590*/  @P1 BRA `(.L_x_24) ;  /* 0x0000000000041947 */ /* 0x000fea0003800000 */
[----:B------:R-:W-:Y:S01]  /*15a0*/  BPT.TRAP 0x1 ;  /* 0x000000040000795c */ /* 0x000fe20000300000 */
.L_x_24:
[----:B------:R-:W4:Y:S01]  /*15b0*/  S2R R3, SR_TID.X ;  /* 0x0000000000037919 */ /* 0x000f220000002100 */
[----:B------:R-:W-:Y:S01]  /*15c0*/  ULDC.64 UR4, c[0x0][0x280] ;  /* 0x0000a00000047ab9 */ /* 0x000fe20000000a00 */
[----:B------:R-:W0:Y:S01]  /*15d0*/  S2R R9, SR_CTAID.Y ;  /* 0x0000000000097919 */ /* 0x000e220000002600 */
[----:B------:R-:W2:Y:S01]  /*15e0*/  S2R R11, SR_CTAID.X ;  /* 0x00000000000b7919 */ /* 0x000ea20000002500 */
[----:B----4-:R-:W-:-:S04]  /*15f0*/  SHF.R.S32.HI R4, RZ, 0x1f, R3 ;  /* 0x0000001fff047819 */ /* 0x010fc80000011403 */
[----:B------:R-:W-:Y:S01]  /*1600*/  LEA.HI R4, R4, R3, RZ, 0x7 ;  /* 0x0000000304047211 */ /* 0x000fe200078f38ff */
[----:B0-----:R-:W-:-:S03]  /*1610*/  IMAD.SHL.U32 R9, R9, 0x40, RZ ;  /* 0x0000004009097824 */ /* 0x001fc600078e00ff */
[----:B------:R-:W-:Y:S02]  /*1620*/  LOP3.LUT R4, R4, 0xffffff80, RZ, 0xc0, !PT ;  /* 0xffffff8004047812 */ /* 0x000fe400078ec0ff */
[----:B------:R-:W-:-:S03]  /*1630*/  ISETP.GE.AND P0, PT, R9, UR5, PT ;  /* 0x0000000509007c0c */ /* 0x000fc6000bf06270 */
[----:B-1----:R-:W-:Y:S02]  /*1640*/  IMAD.IADD R12, R3, 0x1, -R4 ;  /* 0x00000001030c7824 */ /* 0x002fe400078e0a04 */
[----:B--2---:R-:W-:-:S03]  /*1650*/  IMAD.SHL.U32 R3, R11, 0x40, RZ ;  /* 0x000000400b037824 */ /* 0x004fc600078e00ff */
[----:B------:R-:W-:Y:S02]  /*1660*/  SHF.R.S32.HI R15, RZ, 0x1f, R12 ;  /* 0x0000001fff0f7819 */ /* 0x000fe4000001140c */
[----:B------:R-:W-:Y:S02]  /*1670*/  ISETP.GE.OR P0, PT, R3, UR4, P0 ;  /* 0x0000000403007c0c */ /* 0x000fe40008706670 */
[----:B------:R-:W-:-:S04]  /*1680*/  LEA.HI R4, R15, R12, RZ, 0x2 ;  /* 0x0000000c0f047211 */ /* 0x000fc800078f10ff */
[--C-:B------:R-:W-:Y:S02]  /*1690*/  SHF.R.S32.HI R8, RZ, 0x2, R4.reuse ;  /* 0x00000002ff087819 */ /* 0x100fe40000011404 */
[----:B------:R-:W-:-:S04]  /*16a0*/  SHF.R.S32.HI R5, RZ, 0x1f, R4 ;  /* 0x0000001fff057819 */ /* 0x000fc80000011404 */
[----:B------:R-:W-:-:S04]  /*16b0*/  LEA.HI R5, R5, R8, RZ, 0x3 ;  /* 0x0000000805057211 */ /* 0x000fc800078f18ff */
[----:B------:R-:W-:Y:S01]  /*16c0*/  LOP3.LUT R13, R5, 0xfffffff8, RZ, 0xc0, !PT ;  /* 0xfffffff8050d7812 */ /* 0x000fe200078ec0ff */
[----:B------:R-:W-:Y:S06]  /*16d0*/  @P0 EXIT ;  /* 0x000000000000094d */ /* 0x000fec0003800000 */
[----:B------:R-:W0:Y:S01]  /*16e0*/  LDC.64 R6, c[0x0][0x658] ;  /* 0x00019600ff067b82 */ /* 0x000e220000000a00 */
[----:B------:R-:W-:Y:S01]  /*16f0*/  LOP3.LUT R5, R4, 0x7ffffffc, RZ, 0xc0, !PT ;  /* 0x7ffffffc04057812 */ /* 0x000fe200078ec0ff */
[----:B------:R-:W-:Y:S01]  /*1700*/  IMAD.IADD R4, R8, 0x1, -R13 ;  /* 0x0000000108047824 */ /* 0x000fe200078e0a0d */
[----:B------:R-:W-:Y:S02]  /*1710*/  LEA.HI R10, R15, R12, RZ, 0x5 ;  /* 0x0000000c0f0a7211 */ /* 0x000fe400078f28ff */
[----:B---3-5:R-:W-:Y:S01]  /*1720*/  FSETP.NEU.AND P1, PT, R2, RZ, PT ;  /* 0x000000ff0200720b */ /* 0x028fe20003f2d000 */
[----:B------:R-:W-:Y:S01]  /*1730*/  IMAD.IADD R8, R12, 0x1, -R5 ;  /* 0x000000010c087824 */ /* 0x000fe200078e0a05 */
[----:B------:R-:W-:Y:S02]  /*1740*/  SHF.R.S32.HI R5, RZ, 0x1f, R4 ;  /* 0x0000001fff057819 */ /* 0x000fe40000011404 */
[----:B------:R-:W-:Y:S01]  /*1750*/  SHF.R.S32.HI R13, RZ, 0x5, R10 ;  /* 0x00000005ff0d7819 */ /* 0x000fe2000001140a */
[----:B------:R-:W-:-:S02]  /*1760*/  IMAD.SHL.U32 R12, R8, 0x2, RZ ;  /* 0x00000002080c7824 */ /* 0x000fc400078e00ff */
[----:B------:R-:W-:-:S03]  /*1770*/  IMAD.WIDE R10, R11, 0x40, R4 ;  /* 0x000000400b0a7825 */ /* 0x000fc600078e0204 */
[----:B------:R-:W-:Y:S01]  /*1780*/  SHF.R.S32.HI R14, RZ, 0x1f, R12 ;  /* 0x0000001fff0e7819 */ /* 0x000fe2000001140c */
[----:B------:R-:W-:Y:S01]  /*1790*/  IMAD R5, R13, -0x10, -R3 ;  /* 0xfffffff00d057824 */ /* 0x000fe200078e0a03 */
[----:B------:R-:W-:Y:S01]  /*17a0*/  IADD3 R8, P0, R9, R12, RZ ;  /* 0x0000000c09087210 */ /* 0x000fe20007f1e0ff */
[----:B------:R-:W-:Y:S01]  /*17b0*/  IMAD.WIDE R10, R13, 0x10, R10 ;  /* 0x000000100d0a7825 */ /* 0x000fe200078e020a */
[----:B------:R-:W-:Y:S02]  /*17c0*/  IADD3 R3, -R12, UR5, -R9 ;  /* 0x000000050c037c10 */ /* 0x000fe4000fffe909 */
[----:B------:R-:W-:Y:S02]  /*17d0*/  LEA.HI.X.SX32 R9, R9, R14, 0x1, P0 ;  /* 0x0000000e09097211 */ /* 0x000fe400000f0eff */
[----:B------:R-:W-:Y:S01]  /*17e0*/  IADD3 R4, R5, UR4, -R4 ;  /* 0x0000000405047c10 */ /* 0x000fe2000fffe804 */
[-C--:B0-----:R-:W-:Y:S01]  /*17f0*/  IMAD R5, R11, R6.reuse, RZ ;  /* 0x000000060b057224 */ /* 0x081fe200078e02ff */
[----:B------:R-:W-:Y:S01]  /*1800*/  ISETP.GT.AND P0, PT, R3, RZ, PT ;  /* 0x000000ff0300720c */ /* 0x000fe20003f04270 */
[----:B------:R-:W-:Y:S01]  /*1810*/  IMAD.WIDE.U32 R12, R10, R6, R8 ;  /* 0x000000060a0c7225 */ /* 0x000fe200078e0008 */
[----:B------:R-:W-:-:S02]  /*1820*/  SHF.L.U64.HI R16, R6, 0x3, R7 ;  /* 0x0000000306107819 */ /* 0x000fc40000010207 */
[----:B------:R-:W-:Y:S01]  /*1830*/  ISETP.GT.AND P2, PT, R4, RZ, P0 ;  /* 0x000000ff0400720c */ /* 0x000fe20000744270 */
[----:B------:R-:W-:Y:S02]  /*1840*/  IMAD R5, R10, R7, R5 ;  /* 0x000000070a057224 */ /* 0x000fe400078e0205 */
[----:B------:R-:W-:Y:S02]  /*1850*/  IMAD.SHL.U32 R17, R6, 0x8, RZ ;  /* 0x0000000806117824 */ /* 0x000fe400078e00ff */
[----:B------:R-:W-:Y:S01]  /*1860*/  IMAD.IADD R19, R13, 0x1, R5 ;  /* 0x000000010d137824 */ /* 0x000fe200078e0205 */
[----:B------:R-:W-:Y:S07]  /*1870*/  @!P1 BRA `(.L_x_28) ;  /* 0x00000018001c9947 */ /* 0x000fee0003800000 */
[----:B------:R-:W-:Y:S01]  /*1880*/  ULDC.64 UR6, c[0x0][0x630] ;  /* 0x00018c0000067ab9 */ /* 0x000fe20000000a00 */
[----:B------:R-:W-:Y:S01]  /*1890*/  ULDC.64 UR8, c[0x0][0x628] ;  /* 0x00018a0000087ab9 */ /* 0x000fe20000000a00 */
[----:B------:R-:W-:Y:S01]  /*18a0*/  IMAD R5, R11, UR6, RZ ;  /* 0x000000060b057c24 */ /* 0x000fe2000f8e02ff */
[----:B------:R-:W-:Y:S01]  /*18b0*/  ULDC.64 UR4, c[0x0][0x650] ;  /* 0x0001940000047ab9 */ /* 0x000fe20000000a00 */
[----:B------:R-:W-:-:S04]  /*18c0*/  IMAD.WIDE.U32 R14, R10, UR6, R8 ;  /* 0x000000060a0e7c25 */ /* 0x000fc8000f8e0008 */
[----:B------:R-:W-:Y:S01]  /*18d0*/  IMAD R5, R10, UR7, R5 ;  /* 0x000000070a057c24 */ /* 0x000fe2000f8e0205 */
[----:B------:R-:W-:-:S03]  /*18e0*/  LEA R6, P1, R14, UR8, 0x1 ;  /* 0x000000080e067c11 */ /* 0x000fc6000f8208ff */
[----:B------:R-:W-:-:S05]  /*18f0*/  IMAD.IADD R7, R15, 0x1, R5 ;  /* 0x000000010f077824 */ /* 0x000fca00078e0205 */
[----:B------:R-:W-:-:S05]  /*1900*/  LEA.HI.X R7, R14, UR9, R7, 0x1, P1 ;  /* 0x000000090e077c11 */ /* 0x000fca00088f0c07 */
[----:B------:R-:W2:Y:S01]  /*1910*/  @P2 LDG.E.LTC128B.U16 R13, desc[UR12][R6.64] ;  /* 0x0000000c060d2981 */ /* 0x000ea2000c1e1520 */
[----:B------:R-:W-:Y:S01]  /*1920*/  LEA R14, P4, R12, UR4, 0x1 ;  /* 0x000000040c0e7c11 */ /* 0x000fe2000f8808ff */
[----:B------:R-:W-:Y:S01]  /*1930*/  BSSY B0, `(.L_x_29) ;  /* 0x000000d000007945 */ /* 0x000fe20003800000 */
[----:B------:R-:W-:-:S04]  /*1940*/  ISETP.GT.AND P1, PT, R3, 0x1, PT ;  /* 0x000000010300780c */ /* 0x000fc80003f24270 */
[----:B------:R-:W-:Y:S01]  /*1950*/  ISETP.GT.AND P3, PT, R4, RZ, P1 ;  /* 0x000000ff0400720c */ /* 0x000fe20000f64270 */
[----:B--2---:R-:W-:-:S04]  /*1960*/  IMAD.U32 R15, R13, 0x10000, RZ ;  /* 0x000100000d0f7824 */ /* 0x004fc800078e00ff */
[----:B------:R-:W-:-:S04]  /*1970*/  FMUL R15, R15, R2 ;  /* 0x000000020f0f7220 */ /* 0x000fc80000400000 */
[----:B------:R-:W-:-:S05]  /*1980*/  FFMA R15, R24, R0, R15 ;  /* 0x00000000180f7223 */ /* 0x000fca000000000f */
[----:B------:R-:W-:Y:S02]  /*1990*/  F2FP.BF16.F32.PACK_AB R18, RZ, R15 ;  /* 0x0000000fff12723e */ /* 0x000fe400000010ff */
[----:B------:R-:W-:Y:S02]  /*19a0*/  LEA.HI.X R15, R12, UR5, R19, 0x1, P4 ;  /* 0x000000050c0f7c11 */ /* 0x000fe4000a0f0c13 */
[----:B------:R-:W-:Y:S02]  /*19b0*/  PRMT R12, R18, 0x7610, R12 ;  /* 0x00007610120c7816 */ /* 0x000fe4000000000c */
[----:B------:R-:W-:-:S03]  /*19c0*/  PRMT R18, R13, 0x7610, R18 ;  /* 0x000076100d127816 */ /* 0x000fc60000000012 */
[----:B------:R0:W-:Y:S01]  /*19d0*/  @P2 STG.E.U16 desc[UR12][R14.64], R12 ;  /* 0x0000000c0e002986 */ /* 0x0001e2000c10150c */
[----:B------:R-:W-:Y:S05]  /*19e0*/  @!P3 BRA `(.L_x_30) ;  /* 0x000000000004b947 */ /* 0x000fea0003800000 */
[----:B------:R1:W5:Y:S02]  /*19f0*/  LDG.E.LTC128B.U16 R18, desc[UR12][R6.64+0x2] ;  /* 0x0000020c06127981 */ /* 0x000364000c1e1520 */
.L_x_30:
[----:B------:R-:W-:Y:S05]  /*1a00*/  BSYNC B0 ;  /* 0x0000000000007941 */ /* 0x000fea0003800000 */
.L_x_29:
[----:B------:R-:W-:Y:S01]  /*1a10*/  USHF.L.U32 UR5, UR6, 0x3, URZ ;  /* 0x0000000306057899 */ /* 0x000fe2000800063f */
[----:B-----5:R-:W-:Y:S01]  /*1a20*/  IMAD.U32 R11, R18, 0x10000, RZ ;  /* 0x00010000120b7824 */ /* 0x020fe200078e00ff */
[----:B------:R-:W-:Y:S01]  /*1a30*/  USHF.L.U64.HI UR4, UR6, 0x3, UR7 ;  /* 0x0000000306047899 */ /* 0x000fe20008010207 */
[----:B------:R-:W-:Y:S02]  /*1a40*/  ISETP.GT.AND P0, PT, R4, 0x8, P0 ;  /* 0x000000080400780c */ /* 0x000fe40000704270 */
[----:B------:R-:W-:Y:S01]  /*1a50*/  FMUL R20, R11, R2 ;  /* 0x000000020b147220 */ /* 0x000fe20000400000 */
[----:B0-----:R-:W-:Y:S02]  /*1a60*/  IMAD.U32 R12, RZ, RZ, UR5 ;  /* 0x00000005ff0c7e24 */ /* 0x001fe4000f8e00ff */
[----:B------:R-:W-:Y:S02]  /*1a70*/  IMAD.U32 R13, RZ, RZ, UR4 ;  /* 0x00000004ff0d7e24 */ /* 0x000fe4000f8e00ff */
[----:B------:R-:W-:Y:S01]  /*1a80*/  FFMA R20, R25, R0, R20 ;  /* 0x0000000019147223 */ /* 0x000fe20000000014 */
[----:B------:R-:W-:-:S04]  /*1a90*/  IMAD.WIDE.U32 R12, R10, UR6, R12 ;  /* 0x000000060a0c7c25 */ /* 0x000fc8000f8e000c */
[----:B------:R-:W-:Y:S02]  /*1aa0*/  F2FP.BF16.F32.PACK_AB R20, RZ, R20 ;  /* 0x00000014ff14723e */ /* 0x000fe400000010ff */
[----:B------:R-:W-:Y:S01]  /*1ab0*/  IADD3 R10, P2, R8, R12, RZ ;  /* 0x0000000c080a7210 */ /* 0x000fe20007f5e0ff */
[----:B------:R-:W-:-:S03]  /*1ac0*/  @P3 IMAD.MOV.U32 R12, RZ, RZ, R14 ;  /* 0x000000ffff0c3224 */ /* 0x000fc600078e000e */
[----:B------:R-:W-:Y:S01]  /*1ad0*/  IADD3.X R5, R9, R5, R13, P2, !PT ;  /* 0x0000000509057210 */ /* 0x000fe200017fe40d */
[----:B------:R-:W-:Y:S01]  /*1ae0*/  @P3 IMAD.MOV.U32 R13, RZ, RZ, R15 ;  /* 0x000000ffff0d3224 */ /* 0x000fe200078e000f */
[----:B------:R-:W-:-:S04]  /*1af0*/  LEA R8, P2, R10, UR8, 0x1 ;  /* 0x000000080a087c11 */ /* 0x000fc8000f8408ff */
[----:B------:R-:W-:Y:S01]  /*1b00*/  LEA.HI.X R9, R10, UR9, R5, 0x1, P2 ;  /* 0x000000090a097c11 */ /* 0x000fe200090f0c05 */
[----:B------:R0:W-:Y:S04]  /*1b10*/  @P3 STG.E.U16 desc[UR12][R12.64+0x2], R20 ;  /* 0x000002140c003986 */ /* 0x0001e8000c10150c */
[----:B------:R-:W2:Y:S01]  /*1b20*/  @P0 LDG.E.LTC128B.U16 R18, desc[UR12][R8.64] ;  /* 0x0000000c08120981 */ /* 0x000ea2000c1e1520 */
[C---:B------:R-:W-:Y:S01]  /*1b30*/  SHF.L.U64.HI R11, R17.reuse, 0x1, R16 ;  /* 0x00000001110b7819 */ /* 0x040fe20000010210 */
[----:B------:R-:W-:Y:S01]  /*1b40*/  BSSY B0, `(.L_x_31) ;  /* 0x000000b000007945 */ /* 0x000fe20003800000 */
[----:B------:R-:W-:Y:S02]  /*1b50*/  LEA R10, P2, R17, R14, 0x1 ;  /* 0x0000000e110a7211 */ /* 0x000fe400078408ff */
[----:B------:R-:W-:-:S03]  /*1b60*/  ISETP.GT.AND P1, PT, R4, 0x8, P1 ;  /* 0x000000080400780c */ /* 0x000fc60000f24270 */
[----:B------:R-:W-:Y:S02]  /*1b70*/  IMAD.X R11, R11, 0x1, R15, P2 ;  /* 0x000000010b0b7824 */ /* 0x000fe400010e060f */
[----:B--2---:R-:W-:-:S04]  /*1b80*/  IMAD.U32 R5, R18, 0x10000, RZ ;  /* 0x0001000012057824 */ /* 0x004fc800078e00ff */
[----:B------:R-:W-:-:S04]  /*1b90*/  FMUL R5, R5, R2 ;  /* 0x0000000205057220 */ /* 0x000fc80000400000 */
[----:B------:R-:W-:-:S05]  /*1ba0*/  FFMA R5, R26, R0, R5 ;  /* 0x000000001a057223 */ /* 0x000fca0000000005 */
[----:B------:R-:W-:-:S05]  /*1bb0*/  F2FP.BF16.F32.PACK_AB R5, RZ, R5 ;  /* 0x00000005ff05723e */ /* 0x000fca00000010ff */
[----:B------:R0:W-:Y:S01]  /*1bc0*/  @P0 STG.E.U16 desc[UR12][R10.64], R5 ;  /* 0x000000050a000986 */ /* 0x0001e2000c10150c */
[----:B------:R-:W-:Y:S05]  /*1bd0*/  @!P1 BRA `(.L_x_32) ;  /* 0x0000000000049947 */ /* 0x000fea0003800000 */
[----:B------:R2:W5:Y:S02]  /*1be0*/  LDG.E.LTC128B.U16 R18, desc[UR12][R8.64+0x2] ;  /* 0x0000020c08127981 */ /* 0x000564000c1e1520 */
.L_x_32:
[----:B------:R-:W-:Y:S05]  /*1bf0*/  BSYNC B0 ;  /* 0x0000000000007941 */ /* 0x000fea0003800000 */
.L_x_31:
[----:B0----5:R-:W-:Y:S01]  /*1c00*/  IMAD.U32 R5, R18, 0x10000, RZ ;  /* 0x0001000012057824 */ /* 0x021fe200078e00ff */
[----:B------:R-:W-:Y:S01]  /*1c10*/  ISETP.GT.AND P0, PT, R3, 0x8, PT ;  /* 0x000000080300780c */ /* 0x000fe20003f04270 */
[----:B------:R-:W-:Y:S02]  /*1c20*/  BSSY B0, `(.L_x_33) ;  /* 0x0000008000007945 */ /* 0x000fe40003800000 */
[----:B------:R-:W-:Y:S01]  /*1c30*/  FMUL R12, R5, R2 ;  /* 0x00000002050c7220 */ /* 0x000fe20000400000 */
[----:B------:R-:W-:-:S03]  /*1c40*/  ISETP.GT.AND P2, PT, R4, RZ, P0 ;  /* 0x000000ff0400720c */ /* 0x000fc60000744270 */
[----:B------:R-:W-:-:S05]  /*1c50*/  FFMA R12, R27, R0, R12 ;  /* 0x000000001b0c7223 */ /* 0x000fca000000000c */
[----:B------:R-:W-:-:S05]  /*1c60*/  F2FP.BF16.F32.PACK_AB R12, RZ, R12 ;  /* 0x0000000cff0c723e */ /* 0x000fca00000010ff */
[----:B------:R0:W-:Y:S01]  /*1c70*/  @P1 STG.E.U16 desc[UR12][R10.64+0x2], R12 ;  /* 0x0000020c0a001986 */ /* 0x0001e2000c10150c */
[----:B------:R-:W-:Y:S05]  /*1c80*/  @!P2 BRA `(.L_x_34) ;  /* 0x000000000004a947 */ /* 0x000fea0003800000 */
[----:B------:R3:W5:Y:S02]  /*1c90*/  LDG.E.LTC128B.U16 R18, desc[UR12][R6.64+0x10] ;  /* 0x0000100c06127981 */ /* 0x000764000c1e1520 */
.L_x_34:
[----:B------:R-:W-:Y:S05]  /*1ca0*/  BSYNC B0 ;  /* 0x0000000000007941 */ /* 0x000fea0003800000 */
.L_x_33:
[----:B-----5:R-:W-:Y:S01]  /*1cb0*/  IMAD.U32 R5, R18, 0x10000, RZ ;  /* 0x0001000012057824 */ /* 0x020fe200078e00ff */
[----:B------:R-:W-:Y:S01]  /*1cc0*/  ISETP.GT.AND P1, PT, R3, 0x9, PT ;  /* 0x000000090300780c */ /* 0x000fe20003f24270 */
[----:B0-----:R-:W-:Y:S01]  /*1cd0*/  @P2 IMAD.MOV.U32 R12, RZ, RZ, R14 ;  /* 0x000000ffff0c2224 */ /* 0x001fe200078e000e */
[----:B------:R-:W-:Y:S01]  /*1ce0*/  BSSY B0, `(.L_x_35) ;  /* 0x0000009000007945 */ /* 0x000fe20003800000 */
[----:B------:R-:W-:Y:S01]  /*1cf0*/  FMUL R5, R5, R2 ;  /* 0x0000000205057220 */ /* 0x000fe20000400000 */
[----:B------:R-:W-:Y:S01]  /*1d00*/  @P2 IMAD.MOV.U32 R13, RZ, RZ, R15 ;  /* 0x000000ffff0d2224 */ /* 0x000fe200078e000f */
[----:B------:R-:W-:Y:S02]  /*1d10*/  ISETP.GT.AND P3, PT, R4, RZ, P1 ;  /* 0x000000ff0400720c */ /* 0x000fe40000f64270 */
[----:B------:R-:W-:-:S05]  /*1d20*/  FFMA R5, R28, R0, R5 ;  /* 0x000000001c057223 */ /* 0x000fca0000000005 */
[----:B------:R-:W-:-:S05]  /*1d30*/  F2FP.BF16.F32.PACK_AB R5, RZ, R5 ;  /* 0x00000005ff05723e */ /* 0x000fca00000010ff */
[----:B------:R0:W-:Y:S01]  /*1d40*/  @P2 STG.E.U16 desc[UR12][R12.64+0x10], R5 ;  /* 0x000010050c002986 */ /* 0x0001e2000c10150c */
[----:B------:R-:W-:Y:S05]  /*1d50*/  @!P3 BRA `(.L_x_36) ;  /* 0x000000000004b947 */ /* 0x000fea0003800000 */
[----:B------:R4:W5:Y:S02]  /*1d60*/  LDG.E.LTC128B.U16 R18, desc[UR12][R6.64+0x12] ;  /* 0x0000120c06127981 */ /* 0x000964000c1e1520 */
.L_x_36:
[----:B------:R-:W-:Y:S05]  /*1d70*/  BSYNC B0 ;  /* 0x0000000000007941 */ /* 0x000fea0003800000 */
.L_x_35:
[----:B0----5:R-:W-:Y:S01]  /*1d80*/  IMAD.U32 R5, R18, 0x10000, RZ ;  /* 0x0001000012057824 */ /* 0x021fe200078e00ff */
[----:B------:R-:W-:Y:S01]  /*1d90*/  ISETP.GT.AND P0, PT, R4, 0x8, P0 ;  /* 0x000000080400780c */ /* 0x000fe20000704270 */
[----:B------:R-:W-:Y:S01]  /*1da0*/  @P3 IMAD.MOV.U32 R13, RZ, RZ, R15 ;  /* 0x000000ffff0d3224 */ /* 0x000fe200078e000f */
[----:B------:R-:W-:Y:S01]  /*1db0*/  BSSY B0, `(.L_x_37) ;  /* 0x0000009000007945 */ /* 0x000fe20003800000 */
[----:B------:R-:W-:-:S04]  /*1dc0*/  FMUL R12, R5, R2 ;  /* 0x00000002050c7220 */ /* 0x000fc80000400000 */
[----:B------:R-:W-:-:S05]  /*1dd0*/  FFMA R12, R29, R0, R12 ;  /* 0x000000001d0c7223 */ /* 0x000fca000000000c */
[----:B------:R-:W-:-:S04]  /*1de0*/  F2FP.BF16.F32.PACK_AB R12, RZ, R12 ;  /* 0x0000000cff0c723e */ /* 0x000fc800000010ff */
[----:B------:R-:W-:Y:S01]  /*1df0*/  PRMT R5, R12, 0x7610, R5 ;  /* 0x000076100c057816 */ /* 0x000fe20000000005 */
[----:B------:R-:W-:-:S05]  /*1e00*/  @P3 IMAD.MOV.U32 R12, RZ, RZ, R14 ;  /* 0x000000ffff0c3224 */ /* 0x000fca00078e000e */
[----:B------:R0:W-:Y:S01]  /*1e10*/  @P3 STG.E.U16 desc[UR12][R12.64+0x12], R5 ;  /* 0x000012050c003986 */ /* 0x0001e2000c10150c */
[----:B------:R-:W-:Y:S05]  /*1e20*/  @!P0 BRA `(.L_x_38) ;  /* 0x0000000000048947 */ /* 0x000fea0003800000 */
[----:B------:R0:W5:Y:S02]  /*1e30*/  LDG.E.LTC128B.U16 R18, desc[UR12][R8.64+0x10] ;  /* 0x0000100c08127981 */ /* 0x000164000c1e1520 */
.L_x_38:
[----:B------:R-:W-:Y:S05]  /*1e40*/  BSYNC B0 ;  /* 0x0000000000007941 */ /* 0x000fea0003800000 */
.L_x_37:
[----:B0----5:R-:W-:Y:S01]  /*1e50*/  IMAD.U32 R5, R18, 0x10000, RZ ;  /* 0x0001000012057824 */ /* 0x021fe200078e00ff */
[----:B------:R-:W-:Y:S01]  /*1e60*/  ISETP.GT.AND P1, PT, R4, 0x8, P1 ;  /* 0x000000080400780c */ /* 0x000fe20000f24270 */
[----:B------:R-:W-:Y:S02]  /*1e70*/  BSSY B0, `(.L_x_39) ;  /* 0x0000007000007945 */ /* 0x000fe40003800000 */
[----:B------:R-:W-:-:S04]  /*1e80*/  FMUL R5, R5, R2 ;  /* 0x0000000205057220 */ /* 0x000fc80000400000 */
[----:B------:R-:W-:-:S05]  /*1e90*/  FFMA R5, R30, R0, R5 ;  /* 0x000000001e057223 */ /* 0x000fca0000000005 */
[----:B------:R-:W-:-:S05]  /*1ea0*/  F2FP.BF16.F32.PACK_AB R5, RZ, R5 ;  /* 0x00000005ff05723e */ /* 0x000fca00000010ff */
[----:B------:R0:W-:Y:S01]  /*1eb0*/  @P0 STG.E.U16 desc[UR12][R10.64+0x10], R5 ;  /* 0x000010050a000986 */ /* 0x0001e2000c10150c */
[----:B------:R-:W-:Y:S05]  /*1ec0*/  @!P1 BRA `(.L_x_40) ;  /* 0x0000000000049947 */ /* 0x000fea0003800000 */
[----:B------:R0:W5:Y:S02]  /*1ed0*/  LDG.E.LTC128B.U16 R18, desc[UR12][R8.64+0x12] ;  /* 0x0000120c08127981 */ /* 0x000164000c1e1520 */
.L_x_40:
[----:B------:R-:W-:Y:S05]  /*1ee0*/  BSYNC B0 ;  /* 0x0000000000007941 */ /* 0x000fea0003800000 */
.L_x_39:
        /* <DEDUP_REMOVED lines=10> */
.L_x_42:
[----:B------:R-:W-:Y:S05]  /*1f90*/  BSYNC B0 ;  /* 0x0000000000007941 */ /* 0x000fea0003800000 */
.L_x_41:
        /* <DEDUP_REMOVED lines=12> */
.L_x_44:
[----:B------:R-:W-:Y:S05]  /*2060*/  BSYNC B0 ;  /* 0x0000000000007941 */ /* 0x000fea0003800000 */
.L_x_43:
        /* <DEDUP_REMOVED lines=12> */
.L_x_46:
[----:B------:R-:W-:Y:S05]  /*2130*/  BSYNC B0 ;  /* 0x0000000000007941 */ /* 0x000fea0003800000 */
.L_x_45:
        /* <DEDUP_REMOVED lines=9> */
.L_x_48:
[----:B------:R-:W-:Y:S05]  /*21d0*/  BSYNC B0 ;  /* 0x0000000000007941 */ /* 0x000fea0003800000 */
.L_x_47:
        /* <DEDUP_REMOVED lines=10> */
.L_x_50:
[----:B------:R-:W-:Y:S05]  /*2280*/  BSYNC B0 ;  /* 0x0000000000007941 */ /* 0x000fea0003800000 */
.L_x_49:
        /* <DEDUP_REMOVED lines=12> */
.L_x_52:
[----:B------:R-:W-:Y:S05]  /*2350*/  BSYNC B0 ;  /* 0x0000000000007941 */ /* 0x000fea0003800000 */
.L_x_51:
        /* <DEDUP_REMOVED lines=12> */
.L_x_54:
[----:B------:R-:W-:Y:S05]  /*2420*/  BSYNC B0 ;  /* 0x0000000000007941 */ /* 0x000fea0003800000 */
.L_x_53:
        /* <DEDUP_REMOVED lines=9> */
.L_x_56:
[----:B------:R-:W-:Y:S05]  /*24c0*/  BSYNC B0 ;  /* 0x0000000000007941 */ /* 0x000fea0003800000 */
.L_x_55:
        /* <DEDUP_REMOVED lines=10> */
.L_x_58:
[----:B------:R-:W-:Y:S05]  /*2570*/  BSYNC B0 ;  /* 0x0000000000007941 */ /* 0x000fea0003800000 */
.L_x_57:
        /* <DEDUP_REMOVED lines=12> */
.L_x_60:
[----:B------:R-:W-:Y:S05]  /*2640*/  BSYNC B0 ;  /* 0x0000000000007941 */ /* 0x000fea0003800000 */
.L_x_59:
        /* <DEDUP_REMOVED lines=12> */
.L_x_62:
[----:B------:R-:W-:Y:S05]  /*2710*/  BSYNC B0 ;  /* 0x0000000000007941 */ /* 0x000fea0003800000 */
.L_x_61:
        /* <DEDUP_REMOVED lines=9> */
.L_x_64:
[----:B------:R-:W-:Y:S05]  /*27b0*/  BSYNC B0 ;  /* 0x0000000000007941 */ /* 0x000fea0003800000 */
.L_x_63:
        /* <DEDUP_REMOVED lines=10> */
.L_x_66:
[----:B------:R-:W-:Y:S05]  /*2860*/  BSYNC B0 ;  /* 0x0000000000007941 */ /* 0x000fea0003800000 */
.L_x_65:
        /* <DEDUP_REMOVED lines=12> */
.L_x_68:
[----:B------:R-:W-:Y:S05]  /*2930*/  BSYNC B0 ;  /* 0x0000000000007941 */ /* 0x000fea0003800000 */
.L_x_67:
        /* <DEDUP_REMOVED lines=12> */
.L_x_70:
[----:B------:R-:W-:Y:S05]  /*2a00*/  BSYNC B0 ;  /* 0x0000000000007941 */ /* 0x000fea0003800000 */
.L_x_69:
        /* <DEDUP_REMOVED lines=9> */
.L_x_72:
[----:B------:R-:W-:Y:S05]  /*2aa0*/  BSYNC B0 ;  /* 0x0000000000007941 */ /* 0x000fea0003800000 */
.L_x_71:
        /* <DEDUP_REMOVED lines=10> */
.L_x_74:
[----:B------:R-:W-:Y:S05]  /*2b50*/  BSYNC B0 ;  /* 0x0000000000007941 */ /* 0x000fea0003800000 */
.L_x_73:
        /* <DEDUP_REMOVED lines=12> */
.L_x_76:
[----:B------:R-:W-:Y:S05]  /*2c20*/  BSYNC B0 ;  /* 0x0000000000007941 */ /* 0x000fea0003800000 */
.L_x_75:
        /* <DEDUP_REMOVED lines=12> */
.L_x_78:
[----:B------:R-:W-:Y:S05]  /*2cf0*/  BSYNC B0 ;  /* 0x0000000000007941 */ /* 0x000fea0003800000 */
.L_x_77:
        /* <DEDUP_REMOVED lines=9> */
.L_x_80:
[----:B------:R-:W-:Y:S05]  /*2d90*/  BSYNC B0 ;  /* 0x0000000000007941 */ /* 0x000fea0003800000 */
.L_x_79:
        /* <DEDUP_REMOVED lines=10> */
.L_x_82:
[----:B------:R-:W-:Y:S05]  /*2e40*/  BSYNC B0 ;  /* 0x0000000000007941 */ /* 0x000fea0003800000 */
.L_x_81:
        /* <DEDUP_REMOVED lines=12> */
.L_x_84:
[----:B------:R-:W-:Y:S05]  /*2f10*/  BSYNC B0 ;  /* 0x0000000000007941 */ /* 0x000fea0003800000 */
.L_x_83:
[----:B-----5:R-:W-:Y:S01]  /*2f20*/  IMAD.U32 R3, R18, 0x10000, RZ ;  /* 0x0001000012037824 */ /* 0x020fe200078e00ff */
[----:B------:R-:W-:Y:S01]  /*2f30*/  ISETP.GT.AND P0, PT, R4, 0x8, P0 ;  /* 0x000000080400780c */ /* 0x000fe20000704270 */
[----:B------:R-:W-:Y:S02]  /*2f40*/  BSSY B0, `(.L_x_85) ;  /* 0x0000007000007945 */ /* 0x000fe40003800000 */
[----:B01-34-:R-:W-:-:S04]  /*2f50*/  FMUL R6, R3, R2 ;  /* 0x0000000203067220 */ /* 0x01bfc80000400000 */
[----:B------:R-:W-:-:S05]  /*2f60*/  FFMA R6, R53, R0, R6 ;  /* 0x0000000035067223 */ /* 0x000fca0000000006 */
[----:B------:R-:W-:-:S05]  /*2f70*/  F2FP.BF16.F32.PACK_AB R6, RZ, R6 ;  /* 0x00000006ff06723e */ /* 0x000fca00000010ff */
[----:B------:R0:W-:Y:S01]  /*2f80*/  @P3 STG.E.U16 desc[UR12][R14.64+0x72], R6 ;  /* 0x000072060e003986 */ /* 0x0001e2000c10150c */
[----:B------:R-:W-:Y:S05]  /*2f90*/  @!P0 BRA `(.L_x_86) ;  /* 0x0000000000048947 */ /* 0x000fea0003800000 */
[----:B------:R1:W5:Y:S02]  /*2fa0*/  LDG.E.LTC128B.U16 R18, desc[UR12][R8.64+0x70] ;  /* 0x0000700c08127981 */ /* 0x000364000c1e1520 */
.L_x_86:
[----:B------:R-:W-:Y:S05]  /*2fb0*/  BSYNC B0 ;  /* 0x0000000000007941 */ /* 0x000fea0003800000 */
.L_x_85:
[----:B-----5:R-:W-:Y:S01]  /*2fc0*/  IMAD.U32 R3, R18, 0x10000, RZ ;  /* 0x0001000012037824 */ /* 0x020fe200078e00ff */
[----:B------:R-:W-:Y:S01]  /*2fd0*/  ISETP.GT.AND P1, PT, R4, 0x8, P1 ;  /* 0x000000080400780c */ /* 0x000fe20000f24270 */
[----:B------:R-:W-:Y:S01]  /*2fe0*/  @P0 IMAD.MOV.U32 R4, RZ, RZ, R10 ;  /* 0x000000ffff040224 */ /* 0x000fe200078e000a */
[----:B------:R-:W-:Y:S01]  /*2ff0*/  BSSY B0, `(.L_x_87) ;  /* 0x0000008000007945 */ /* 0x000fe20003800000 */
[----:B------:R-:W-:Y:S01]  /*3000*/  FMUL R3, R3, R2 ;  /* 0x0000000203037220 */ /* 0x000fe20000400000 */
[----:B------:R-:W-:-:S03]  /*3010*/  @P0 IMAD.MOV.U32 R5, RZ, RZ, R11 ;  /* 0x000000ffff050224 */ /* 0x000fc600078e000b */
[----:B------:R-:W-:-:S05]  /*3020*/  FFMA R3, R54, R0, R3 ;  /* 0x0000000036037223 */ /* 0x000fca0000000003 */
[----:B------:R-:W-:-:S05]  /*3030*/  F2FP.BF16.F32.PACK_AB R3, RZ, R3 ;  /* 0x00000003ff03723e */ /* 0x000fca00000010ff */
[----:B------:R3:W-:Y:S01]  /*3040*/  @P0 STG.E.U16 desc[UR12][R4.64+0x70], R3 ;  /* 0x0000700304000986 */ /* 0x0007e2000c10150c */
[----:B------:R-:W-:Y:S05]  /*3050*/  @!P1 BRA `(.L_x_88) ;  /* 0x0000000000049947 */ /* 0x000fea0003800000 */
[----:B------:R4:W5:Y:S02]  /*3060*/  LDG.E.LTC128B.U16 R18, desc[UR12][R8.64+0x72] ;  /* 0x0000720c08127981 */ /* 0x000964000c1e1520 */
.L_x_88:
[----:B------:R-:W-:Y:S05]  /*3070*/  BSYNC B0 ;  /* 0x0000000000007941 */ /* 0x000fea0003800000 */
.L_x_87:
[----:B---3-5:R-:W-:-:S04]  /*3080*/  IMAD.U32 R3, R18, 0x10000, RZ ;  /* 0x0001000012037824 */ /* 0x028fc800078e00ff */
[----:B------:R-:W-:-:S04]  /*3090*/  FMUL R2, R3, R2 ;  /* 0x0000000203027220 */ /* 0x000fc80000400000 */
[----:B------:R-:W-:Y:S01]  /*30a0*/  FFMA R2, R55, R0, R2 ;  /* 0x0000000037027223 */ /* 0x000fe20000000002 */
[----:B------:R-:W-:Y:S06]  /*30b0*/  @!P1 EXIT ;  /* 0x000000000000994d */ /* 0x000fec0003800000 */
[----:B------:R-:W-:-:S05]  /*30c0*/  F2FP.BF16.F32.PACK_AB R2, RZ, R2 ;  /* 0x00000002ff02723e */ /* 0x000fca00000010ff */
[----:B------:R-:W-:Y:S01]  /*30d0*/  STG.E.U16 desc[UR12][R10.64+0x72], R2 ;  /* 0x000072020a007986 */ /* 0x000fe2000c10150c */
[----:B------:R-:W-:Y:S05]  /*30e0*/  EXIT ;  /* 0x000000000000794d */ /* 0x000fea0003800000 */
.L_x_28:
[----:B------:R-:W-:Y:S01]  /*30f0*/  ISETP.GT.AND P3, PT, R3, 0x1, PT ;  /* 0x000000010300780c */ /* 0x000fe20003f64270 */
[----:B------:R-:W-:Y:S01]  /*3100*/  ULDC.64 UR4, c[0x0][0x650] ;  /* 0x0001940000047ab9 */ /* 0x000fe20000000a00 */
[-C--:B------:R-:W-:Y:S01]  /*3110*/  FMUL R24, R24, R0.reuse ;  /* 0x0000000018187220 */ /* 0x080fe20000400000 */
[-C--:B------:R-:W-:Y:S01]  /*3120*/  FMUL R25, R25, R0.reuse ;  /* 0x0000000019197220 */ /* 0x080fe20000400000 */
[----:B------:R-:W-:Y:S01]  /*3130*/  ISETP.GT.AND P4, PT, R4, RZ, P3 ;  /* 0x000000ff0400720c */ /* 0x000fe20001f84270 */
[-C--:B------:R-:W-:Y:S01]  /*3140*/  FMUL R26, R26, R0.reuse ;  /* 0x000000001a1a7220 */ /* 0x080fe20000400000 */
[----:B------:R-:W-:Y:S01]  /*3150*/  LEA R6, P1, R12, UR4, 0x1 ;  /* 0x000000040c067c11 */ /* 0x000fe2000f8208ff */
[----:B------:R-:W-:Y:S01]  /*3160*/  FMUL R27, R27, R0 ;  /* 0x000000001b1b7220 */ /* 0x000fe20000400000 */
[----:B------:R-:W-:Y:S01]  /*3170*/  F2FP.BF16.F32.PACK_AB R24, RZ, R24 ;  /* 0x00000018ff18723e */ /* 0x000fe200000010ff */
[-C--:B------:R-:W-:Y:S01]  /*3180*/  FMUL R28, R28, R0.reuse ;  /* 0x000000001c1c7220 */ /* 0x080fe20000400000 */
[----:B------:R-:W-:Y:S01]  /*3190*/  LEA.HI.X R7, R12, UR5, R19, 0x1, P1 ;  /* 0x000000050c077c11 */ /* 0x000fe200088f0c13 */
[-C--:B------:R-:W-:Y:S01]  /*31a0*/  FMUL R29, R29, R0.reuse ;  /* 0x000000001d1d7220 */ /* 0x080fe20000400000 */
[----:B------:R-:W-:Y:S01]  /*31b0*/  F2FP.BF16.F32.PACK_AB R25, RZ, R25 ;  /* 0x00000019ff19723e */ /* 0x000fe200000010ff */
[-C--:B------:R-:W-:Y:S01]  /*31c0*/  FMUL R30, R30, R0.reuse ;  /* 0x000000001e1e7220 */ /* 0x080fe20000400000 */
[----:B------:R-:W-:Y:S01]  /*31d0*/  SHF.L.U64.HI R5, R17, 0x1, R16 ;  /* 0x0000000111057819 */ /* 0x000fe20000010210 */
[----:B------:R-:W-:Y:S01]  /*31e0*/  @P2 STG.E.U16 desc[UR12][R6.64], R24 ;  /* 0x0000001806002986 */ /* 0x000fe2000c10150c */
[----:B------:R-:W-:Y:S01]  /*31f0*/  ISETP.GT.AND P2, PT, R4, 0x8, P0 ;  /* 0x000000080400780c */ /* 0x000fe20000744270 */
[----:B------:R-:W-:Y:S01]  /*3200*/  FMUL R31, R31, R0 ;  /* 0x000000001f1f7220 */ /* 0x000fe20000400000 */
[----:B------:R-:W-:Y:S01]  /*3210*/  ISETP.GT.AND P1, PT, R3, 0x8, PT ;  /* 0x000000080300780c */ /* 0x000fe20003f24270 */
[----:B------:R-:W-:Y:S01]  /*3220*/  @P4 STG.E.U16 desc[UR12][R6.64+0x2], R25 ;  /* 0x0000021906004986 */ /* 0x000fe2000c10150c */
[----:B------:R-:W-:Y:S01]  /*3230*/  LEA R8, P4, R17, R6, 0x1 ;  /* 0x0000000611087211 */ /* 0x000fe200078808ff */
[-C--:B------:R-:W-:Y:S01]  /*3240*/  FMUL R32, R32, R0.reuse ;  /* 0x0000000020207220 */ /* 0x080fe20000400000 */
[C---:B------:R-:W-:Y:S01]  /*3250*/  ISETP.GT.AND P3, PT, R4.reuse, 0x8, P3 ;  /* 0x000000080400780c */ /* 0x040fe20001f64270 */
[-C--:B------:R-:W-:Y:S01]  /*3260*/  FMUL R33, R33, R0.reuse ;  /* 0x0000000021217220 */ /* 0x080fe20000400000 */
[----:B------:R-:W-:Y:S01]  /*3270*/  ISETP.GT.AND P0, PT, R3, 0x9, PT ;  /* 0x000000090300780c */ /* 0x000fe20003f04270 */
[----:B------:R-:W-:Y:S01]  /*3280*/  IMAD.X R9, R5, 0x1, R7, P4 ;  /* 0x0000000105097824 */ /* 0x000fe200020e0607 */
[----:B------:R-:W-:Y:S01]  /*3290*/  ISETP.GT.AND P5, PT, R4, RZ, P1 ;  /* 0x000000ff0400720c */ /* 0x000fe20000fa4270 */
[-C--:B------:R-:W-:Y:S01]  /*32a0*/  FMUL R34, R34, R0.reuse ;  /* 0x0000000022227220 */ /* 0x080fe20000400000 */
[----:B------:R-:W-:Y:S01]  /*32b0*/  ISETP.GT.AND P4, PT, R4, RZ, P0 ;  /* 0x000000ff0400720c */ /* 0x000fe20000784270 */
[----:B------:R-:W-:Y:S01]  /*32c0*/  FMUL R35, R35, R0 ;  /* 0x0000000023237220 */ /* 0x000fe20000400000 */
[----:B------:R-:W-:Y:S01]  /*32d0*/  F2FP.BF16.F32.PACK_AB R26, RZ, R26 ;  /* 0x0000001aff1a723e */ /* 0x000fe200000010ff */
[-C--:B------:R-:W-:Y:S01]  /*32e0*/  FMUL R36, R36, R0.reuse ;  /* 0x0000000024247220 */ /* 0x080fe20000400000 */
[----:B------:R-:W-:Y:S01]  /*32f0*/  F2FP.BF16.F32.PACK_AB R27, RZ, R27 ;  /* 0x0000001bff1b723e */ /* 0x000fe200000010ff */
[----:B------:R-:W-:Y:S01]  /*3300*/  FMUL R37, R37, R0 ;  /* 0x0000000025257220 */ /* 0x000fe20000400000 */
[----:B------:R-:W-:Y:S01]  /*3310*/  F2FP.BF16.F32.PACK_AB R28, RZ, R28 ;  /* 0x0000001cff1c723e */ /* 0x000fe200000010ff */
[----:B------:R-:W-:Y:S01]  /*3320*/  @P2 STG.E.U16 desc[UR12][R8.64], R26 ;  /* 0x0000001a08002986 */ /* 0x000fe2000c10150c */
[----:B------:R-:W-:Y:S01]  /*3330*/  F2FP.BF16.F32.PACK_AB R29, RZ, R29 ;  /* 0x0000001dff1d723e */ /* 0x000fe200000010ff */
[-C--:B------:R-:W-:Y:S01]  /*3340*/  FMUL R38, R38, R0.reuse ;  /* 0x0000000026267220 */ /* 0x080fe20000400000 */
[C---:B------:R-:W-:Y:S01]  /*3350*/  ISETP.GT.AND P1, PT, R4.reuse, 0x8, P1 ;  /* 0x000000080400780c */ /* 0x040fe20000f24270 */
[----:B------:R-:W-:Y:S01]  /*3360*/  @P3 STG.E.U16 desc[UR12][R8.64+0x2], R27 ;  /* 0x0000021b08003986 */ /* 0x000fe2000c10150c */
[----:B------:R-:W-:Y:S01]  /*3370*/  ISETP.GT.AND P3, PT, R3, 0x10, PT ;  /* 0x000000100300780c */ /* 0x000fe20003f64270 */
[-C--:B------:R-:W-:Y:S01]  /*3380*/  FMUL R39, R39, R0.reuse ;  /* 0x0000000027277220 */ /* 0x080fe20000400000 */
[----:B------:R-:W-:Y:S01]  /*3390*/  ISETP.GT.AND P2, PT, R4, 0x8, P0 ;  /* 0x000000080400780c */ /* 0x000fe20000744270 */
[----:B------:R-:W-:Y:S01]  /*33a0*/  @P5 STG.E.U16 desc[UR12][R6.64+0x10], R28 ;  /* 0x0000101c06005986 */ /* 0x000fe2000c10150c */
[----:B------:R-:W-:Y:S01]  /*33b0*/  ISETP.GT.AND P0, PT, R3, 0x11, PT ;  /* 0x000000110300780c */ /* 0x000fe20003f04270 */
[----:B------:R-:W-:Y:S01]  /*33c0*/  FMUL R40, R40, R0 ;  /* 0x0000000028287220 */ /* 0x000fe20000400000 */
[----:B------:R-:W-:Y:S01]  /*33d0*/  F2FP.BF16.F32.PACK_AB R30, RZ, R30 ;  /* 0x0000001eff1e723e */ /* 0x000fe200000010ff */
[----:B------:R-:W-:Y:S01]  /*33e0*/  @P4 STG.E.U16 desc[UR12][R6.64+0x12], R29 ;  /* 0x0000121d06004986 */ /* 0x000fe2000c10150c */
[C---:B------:R-:W-:Y:S01]  /*33f0*/  ISETP.GT.AND P4, PT, R4.reuse, RZ, P3 ;  /* 0x000000ff0400720c */ /* 0x040fe20001f84270 */
[-C--:B------:R-:W-:Y:S01]  /*3400*/  FMUL R41, R41, R0.reuse ;  /* 0x0000000029297220 */ /* 0x080fe20000400000 */
[----:B------:R-:W-:Y:S01]  /*3410*/  ISETP.GT.AND P5, PT, R4, RZ, P0 ;  /* 0x000000ff0400720c */ /* 0x000fe200007a4270 */
[----:B------:R-:W-:Y:S01]  /*3420*/  @P1 STG.E.U16 desc[UR12][R8.64+0x10], R30 ;  /* 0x0000101e08001986 */ /* 0x000fe2000c10150c */
[----:B------:R-:W-:Y:S01]  /*3430*/  F2FP.BF16.F32.PACK_AB R31, RZ, R31 ;  /* 0x0000001fff1f723e */ /* 0x000fe200000010ff */
[----:B------:R-:W-:Y:S01]  /*3440*/  FMUL R42, R42, R0 ;  /* 0x000000002a2a7220 */ /* 0x000fe20000400000 */
[----:B------:R-:W-:Y:S01]  /*3450*/  F2FP.BF16.F32.PACK_AB R32, RZ, R32 ;  /* 0x00000020ff20723e */ /* 0x000fe200000010ff */
[-C--:B------:R-:W-:Y:S01]  /*3460*/  FMUL R43, R43, R0.reuse ;  /* 0x000000002b2b7220 */ /* 0x080fe20000400000 */
[----:B------:R-:W-:Y:S01]  /*3470*/  F2FP.BF16.F32.PACK_AB R33, RZ, R33 ;  /* 0x00000021ff21723e */ /* 0x000fe200000010ff */
[----:B------:R-:W-:Y:S01]  /*3480*/  @P2 STG.E.U16 desc[UR12][R8.64+0x12], R31 ;  /* 0x0000121f08002986 */ /* 0x000fe2000c10150c */
[----:B------:R-:W-:Y:S01]  /*3490*/  ISETP.GT.AND P3, PT, R4, 0x8, P3 ;  /* 0x000000080400780c */ /* 0x000fe20001f64270 */
[-C--:B------:R-:W-:Y:S01]  /*34a0*/  FMUL R44, R44, R0.reuse ;  /* 0x000000002c2c7220 */ /* 0x080fe20000400000 */
[----:B------:R-:W-:Y:S01]  /*34b0*/  ISETP.GT.AND P1, PT, R3, 0x18, PT ;  /* 0x000000180300780c */ /* 0x000fe20003f24270 */
[----:B------:R-:W-:Y:S01]  /*34c0*/  @P4 STG.E.U16 desc[UR12][R6.64+0x20], R32 ;  /* 0x0000202006004986 */ /* 0x000fe2000c10150c */
[C---:B------:R-:W-:Y:S01]  /*34d0*/  ISETP.GT.AND P0, PT, R4.reuse, 0x8, P0 ;  /* 0x000000080400780c */ /* 0x040fe20000704270 */
[-C--:B------:R-:W-:Y:S01]  /*34e0*/  FMUL R45, R45, R0.reuse ;  /* 0x000000002d2d7220 */ /* 0x080fe20000400000 */
[----:B------:R-:W-:Y:S01]  /*34f0*/  ISETP.GT.AND P2, PT, R3, 0x19, PT ;  /* 0x000000190300780c */ /* 0x000fe20003f44270 */
[----:B------:R-:W-:Y:S01]  /*3500*/  @P5 STG.E.U16 desc[UR12][R6.64+0x22], R33 ;  /* 0x0000222106005986 */ /* 0x000fe2000c10150c */
        /* <DEDUP_REMOVED lines=12> */
[----:B------:R-:W-:Y:S01]  /*35d0*/  ISETP.GT.AND P3, PT, R3, 0x20, PT ;  /* 0x000000200300780c */ /* 0x000fe20003f64270 */
[----:B------:R-:W-:Y:S01]  /*35e0*/  @P0 STG.E.U16 desc[UR12][R8.64+0x22], R35 ;  /* 0x0000222308000986 */ /* 0x000fe2000c10150c */
[C---:B------:R-:W-:Y:S01]  /*35f0*/  ISETP.GT.AND P1, PT, R4.reuse, 0x8, P1 ;  /* 0x000000080400780c */ /* 0x040fe20000f24270 */
[-C--:B------:R-:W-:Y:S01]  /*3600*/  FMUL R51, R51, R0.reuse ;  /* 0x0000000033337220 */ /* 0x080fe20000400000 */
[----:B------:R-:W-:Y:S01]  /*3610*/  ISETP.GT.AND P0, PT, R3, 0x21, PT ;  /* 0x000000210300780c */ /* 0x000fe20003f04270 */
[----:B------:R-:W-:Y:S01]  /*3620*/  @P4 STG.E.U16 desc[UR12][R6.64+0x30], R36 ;  /* 0x0000302406004986 */ /* 0x000fe2000c10150c */
[----:B------:R-:W-:Y:S01]  /*3630*/  ISETP.GT.AND P2, PT, R4, 0x8, P2 ;  /* 0x000000080400780c */ /* 0x000fe20001744270 */
[-C--:B------:R-:W-:Y:S01]  /*3640*/  FMUL R52, R52, R0.reuse ;  /* 0x0000000034347220 */ /* 0x080fe20000400000 */
[C---:B------:R-:W-:Y:S01]  /*3650*/  ISETP.GT.AND P4, PT, R4.reuse, RZ, P3 ;  /* 0x000000ff0400720c */ /* 0x040fe20001f84270 */
[----:B------:R-:W-:Y:S01]  /*3660*/  @P5 STG.E.U16 desc[UR12][R6.64+0x32], R37 ;  /* 0x0000322506005986 */ /* 0x000fe2000c10150c */
        /* <DEDUP_REMOVED lines=8> */
[----:B------:R-:W-:-:S02]  /*36f0*/  F2FP.BF16.F32.PACK_AB R41, RZ, R41 ;  /* 0x00000029ff29723e */ /* 0x000fc400000010ff */
[C---:B------:R-:W-:Y:S01]  /*3700*/  ISETP.GT.AND P3, PT, R4.reuse, 0x8, P3 ;  /* 0x000000080400780c */ /* 0x040fe20001f64270 */
[----:B------:R-:W-:Y:S01]  /*3710*/  @P2 STG.E.U16 desc[UR12][R8.64+0x32], R39 ;  /* 0x0000322708002986 */ /* 0x000fe2000c10150c */
[----:B------:R-:W-:Y:S02]  /*3720*/  ISETP.GT.AND P0, PT, R4, 0x8, P0 ;  /* 0x000000080400780c */ /* 0x000fe40000704270 */
[----:B------:R-:W-:Y:S01]  /*3730*/  F2FP.BF16.F32.PACK_AB R42, RZ, R42 ;  /* 0x0000002aff2a723e */ /* 0x000fe200000010ff */
[----:B------:R-:W-:Y:S01]  /*3740*/  @P4 STG.E.U16 desc[UR12][R6.64+0x40], R40 ;  /* 0x0000402806004986 */ /* 0x000fe2000c10150c */
[C---:B------:R-:W-:Y:S02]  /*3750*/  ISETP.GT.AND P4, PT, R3.reuse, 0x28, PT ;  /* 0x000000280300780c */ /* 0x040fe40003f84270 */
[----:B------:R-:W-:Y:S01]  /*3760*/  F2FP.BF16.F32.PACK_AB R43, RZ, R43 ;  /* 0x0000002bff2b723e */ /* 0x000fe200000010ff */
[----:B------:R-:W-:Y:S01]  /*3770*/  @P5 STG.E.U16 desc[UR12][R6.64+0x42], R41 ;  /* 0x0000422906005986 */ /* 0x000fe2000c10150c */
[----:B------:R-:W-:-:S02]  /*3780*/  ISETP.GT.AND P5, PT, R3, 0x29, PT ;  /* 0x000000290300780c */ /* 0x000fc40003fa4270 */
[C---:B------:R-:W-:Y:S01]  /*3790*/  ISETP.GT.AND P1, PT, R4.reuse, RZ, P4 ;  /* 0x000000ff0400720c */ /* 0x040fe20002724270 */
[----:B------:R-:W-:Y:S01]  /*37a0*/  @P3 STG.E.U16 desc[UR12][R8.64+0x40], R42 ;  /* 0x0000402a08003986 */ /* 0x000fe2000c10150c */
[----:B------:R-:W-:Y:S02]  /*37b0*/  ISETP.GT.AND P6, PT, R4, RZ, P5 ;  /* 0x000000ff0400720c */ /* 0x000fe40002fc4270 */
[----:B------:R-:W-:Y:S01]  /*37c0*/  F2FP.BF16.F32.PACK_AB R44, RZ, R44 ;  /* 0x0000002cff2c723e */ /* 0x000fe200000010ff */
[----:B------:R-:W-:Y:S01]  /*37d0*/  @P0 STG.E.U16 desc[UR12][R8.64+0x42], R43 ;  /* 0x0000422b08000986 */ /* 0x000fe2000c10150c */
[C---:B------:R-:W-:Y:S02]  /*37e0*/  ISETP.GT.AND P3, PT, R3.reuse, 0x30, PT ;  /* 0x000000300300780c */ /* 0x040fe40003f64270 */
[C---:B------:R-:W-:Y:S02]  /*37f0*/  ISETP.GT.AND P2, PT, R3.reuse, 0x31, PT ;  /* 0x000000310300780c */ /* 0x040fe40003f44270 */
[----:B------:R-:W-:-:S02]  /*3800*/  ISETP.GT.AND P0, PT, R3, 0x39, PT ;  /* 0x000000390300780c */ /* 0x000fc40003f04270 */
[C---:B------:R-:W-:Y:S01]  /*3810*/  ISETP.GT.AND P4, PT, R4.reuse, 0x8, P4 ;  /* 0x000000080400780c */ /* 0x040fe20002784270 */
[----:B------:R-:W-:Y:S01]  /*3820*/  @P1 STG.E.U16 desc[UR12][R6.64+0x50], R44 ;  /* 0x0000502c06001986 */ /* 0x000fe2000c10150c */
[----:B------:R-:W-:Y:S01]  /*3830*/  ISETP.GT.AND P1, PT, R3, 0x38, PT ;  /* 0x000000380300780c */ /* 0x000fe20003f24270 */
[----:B------:R-:W-:Y:S01]  /*3840*/  @P6 IMAD.MOV.U32 R2, RZ, RZ, R6 ;  /* 0x000000ffff026224 */ /* 0x000fe200078e0006 */
[----:B------:R-:W-:Y:S01]  /*3850*/  F2FP.BF16.F32.PACK_AB R45, RZ, R45 ;  /* 0x0000002dff2d723e */ /* 0x000fe200000010ff */
[----:B------:R-:W-:Y:S01]  /*3860*/  @P6 IMAD.MOV.U32 R3, RZ, RZ, R7 ;  /* 0x000000ffff036224 */ /* 0x000fe200078e0007 */
[----:B------:R-:W-:Y:S02]  /*3870*/  F2FP.BF16.F32.PACK_AB R46, RZ, R46 ;  /* 0x0000002eff2e723e */ /* 0x000fe400000010ff */
[----:B------:R-:W-:Y:S02]  /*3880*/  F2FP.BF16.F32.PACK_AB R47, RZ, R47 ;  /* 0x0000002fff2f723e */ /* 0x000fe400000010ff */
[----:B------:R0:W-:Y:S01]  /*3890*/  @P6 STG.E.U16 desc[UR12][R2.64+0x52], R45 ;  /* 0x0000522d02006986 */ /* 0x0001e2000c10150c */
[----:B------:R-:W-:-:S02]  /*38a0*/  ISETP.GT.AND P6, PT, R4, 0x8, P5 ;  /* 0x000000080400780c */ /* 0x000fc40002fc4270 */
[C---:B------:R-:W-:Y:S02]  /*38b0*/  ISETP.GT.AND P5, PT, R4.reuse, RZ, P3 ;  /* 0x000000ff0400720c */ /* 0x040fe40001fa4270 */
[----:B------:R-:W-:Y:S02]  /*38c0*/  ISETP.GT.AND P3, PT, R4, 0x8, P3 ;  /* 0x000000080400780c */ /* 0x000fe40001f64270 */
[----:B------:R-:W-:Y:S02]  /*38d0*/  F2FP.BF16.F32.PACK_AB R48, RZ, R48 ;  /* 0x00000030ff30723e */ /* 0x000fe400000010ff */
[----:B------:R-:W-:Y:S02]  /*38e0*/  F2FP.BF16.F32.PACK_AB R49, RZ, R49 ;  /* 0x00000031ff31723e */ /* 0x000fe400000010ff */
[----:B------:R-:W-:Y:S01]  /*38f0*/  F2FP.BF16.F32.PACK_AB R50, RZ, R50 ;  /* 0x00000032ff32723e */ /* 0x000fe200000010ff */
[----:B0-----:R-:W-:Y:S01]  /*3900*/  @P4 IMAD.MOV.U32 R2, RZ, RZ, R8 ;  /* 0x000000ffff024224 */ /* 0x001fe200078e0008 */
[----:B------:R-:W-:Y:S01]  /*3910*/  F2FP.BF16.F32.PACK_AB R51, RZ, R51 ;  /* 0x00000033ff33723e */ /* 0x000fe200000010ff */
[----:B------:R-:W-:Y:S01]  /*3920*/  @P4 IMAD.MOV.U32 R3, RZ, RZ, R9 ;  /* 0x000000ffff034224 */ /* 0x000fe200078e0009 */
[----:B------:R-:W-:-:S02]  /*3930*/  F2FP.BF16.F32.PACK_AB R52, RZ, R52 ;  /* 0x00000034ff34723e */ /* 0x000fc400000010ff */
[----:B------:R-:W-:Y:S02]  /*3940*/  F2FP.BF16.F32.PACK_AB R53, RZ, R53 ;  /* 0x00000035ff35723e */ /* 0x000fe400000010ff */
[----:B------:R0:W-:Y:S01]  /*3950*/  @P4 STG.E.U16 desc[UR12][R2.64+0x50], R46 ;  /* 0x0000502e02004986 */ /* 0x0001e2000c10150c */
[C---:B------:R-:W-:Y:S02]  /*3960*/  ISETP.GT.AND P4, PT, R4.reuse, RZ, P2 ;  /* 0x000000ff0400720c */ /* 0x040fe40001784270 */
[----:B------:R-:W-:Y:S02]  /*3970*/  ISETP.GT.AND P2, PT, R4, 0x8, P2 ;  /* 0x000000080400780c */ /* 0x000fe40001744270 */
[----:B------:R-:W-:Y:S01]  /*3980*/  F2FP.BF16.F32.PACK_AB R54, RZ, R54 ;  /* 0x00000036ff36723e */ /* 0x000fe200000010ff */
[----:B0-----:R-:W-:Y:S02]  /*3990*/  @P6 IMAD.MOV.U32 R2, RZ, RZ, R8 ;  /* 0x000000ffff026224 */ /* 0x001fe400078e0008 */
[----:B------:R-:W-:-:S05]  /*39a0*/  @P6 IMAD.MOV.U32 R3, RZ, RZ, R9 ;  /* 0x000000ffff036224 */ /* 0x000fca00078e0009 */
[----:B------:R0:W-:Y:S01]  /*39b0*/  @P6 STG.E.U16 desc[UR12][R2.64+0x52], R47 ;  /* 0x0000522f02006986 */ /* 0x0001e2000c10150c */
[C---:B------:R-:W-:Y:S02]  /*39c0*/  ISETP.GT.AND P6, PT, R4.reuse, RZ, P0 ;  /* 0x000000ff0400720c */ /* 0x040fe400007c4270 */
[----:B------:R-:W-:Y:S01]  /*39d0*/  ISETP.GT.AND P0, PT, R4, 0x8, P0 ;  /* 0x000000080400780c */ /* 0x000fe20000704270 */
[----:B0-----:R-:W-:Y:S02]  /*39e0*/  @P5 IMAD.MOV.U32 R2, RZ, RZ, R6 ;  /* 0x000000ffff025224 */ /* 0x001fe400078e0006 */
[----:B------:R-:W-:-:S05]  /*39f0*/  @P5 IMAD.MOV.U32 R3, RZ, RZ, R7 ;  /* 0x000000ffff035224 */ /* 0x000fca00078e0007 */
[----:B------:R0:W-:Y:S01]  /*3a00*/  @P5 STG.E.U16 desc[UR12][R2.64+0x60], R48 ;  /* 0x0000603002005986 */ /* 0x0001e2000c10150c */
[C---:B------:R-:W-:Y:S02]  /*3a10*/  ISETP.GT.AND P5, PT, R4.reuse, RZ, P1 ;  /* 0x000000ff0400720c */ /* 0x040fe40000fa4270 */
[----:B------:R-:W-:Y:S01]  /*3a20*/  ISETP.GT.AND P1, PT, R4, 0x8, P1 ;  /* 0x000000080400780c */ /* 0x000fe20000f24270 */
[----:B0-----:R-:W-:Y:S02]  /*3a30*/  @P4 IMAD.MOV.U32 R2, RZ, RZ, R6 ;  /* 0x000000ffff024224 */ /* 0x001fe400078e0006 */
[----:B------:R-:W-:-:S05]  /*3a40*/  @P4 IMAD.MOV.U32 R3, RZ, RZ, R7 ;  /* 0x000000ffff034224 */ /* 0x000fca00078e0007 */
[----:B------:R0:W-:Y:S02]  /*3a50*/  @P4 STG.E.U16 desc[UR12][R2.64+0x62], R49 ;  /* 0x0000623102004986 */ /* 0x0001e4000c10150c */
        /* <DEDUP_REMOVED lines=8> */
[----:B------:R0:W-:Y:S04]  /*3ae0*/  @P5 STG.E.U16 desc[UR12][R2.64+0x70], R52 ;  /* 0x0000703402005986 */ /* 0x0001e8000c10150c */
[----:B------:R1:W-:Y:S01]  /*3af0*/  @P6 STG.E.U16 desc[UR12][R6.64+0x72], R53 ;  /* 0x0000723506006986 */ /* 0x0003e2000c10150c */
[----:B0-----:R-:W-:Y:S02]  /*3b00*/  @P1 IMAD.MOV.U32 R2, RZ, RZ, R8 ;  /* 0x000000ffff021224 */ /* 0x001fe400078e0008 */
[----:B------:R-:W-:-:S05]  /*3b10*/  @P1 IMAD.MOV.U32 R3, RZ, RZ, R9 ;  /* 0x000000ffff031224 */ /* 0x000fca00078e0009 */
[----:B------:R1:W-:Y:S01]  /*3b20*/  @P1 STG.E.U16 desc[UR12][R2.64+0x70], R54 ;  /* 0x0000703602001986 */ /* 0x0003e2000c10150c */
[----:B------:R-:W-:Y:S05]  /*3b30*/  @!P0 EXIT ;  /* 0x000000000000894d */ /* 0x000fea0003800000 */
[----:B------:R-:W-:-:S05]  /*3b40*/  F2FP.BF16.F32.PACK_AB R0, RZ, R0 ;  /* 0x00000000ff00723e */ /* 0x000fca00000010ff */
[----:B------:R-:W-:Y:S01]  /*3b50*/  STG.E.U16 desc[UR12][R8.64+0x72], R0 ;  /* 0x0000720008007986 */ /* 0x000fe2000c10150c */
[----:B------:R-:W-:Y:S05]  /*3b60*/  EXIT ;  /* 0x000000000000794d */ /* 0x000fea0003800000 */
.L_x_14:
[----:B------:R-:W-:-:S13]  /*3b70*/  ISETP.NE.AND P0, PT, R14, RZ, PT ;  /* 0x000000ff0e00720c */ /* 0x000fda0003f05270 */
[----:B------:R-:W-:Y:S05]  /*3b80*/  @P0 EXIT ;  /* 0x000000000000094d */ /* 0x000fea0003800000 */
[----:B------:R-:W-:Y:S01]  /*3b90*/  ELECT P0, URZ, PT ;  /* 0x00000000003f782f */ /* 0x000fe20003800000 */
[----:B------:R-:W-:-:S12]  /*3ba0*/  BSSY B0, `(.L_x_89) ;  /* 0x0000086000007945 */ /* 0x000fd80003800000 */
[----:B------:R-:W-:Y:S05]  /*3bb0*/  @!P0 BRA `(.L_x_90) ;  /* 0x0000000800108947 */ /* 0x000fea0003800000 */
[----:B------:R-:W-:-:S13]  /*3bc0*/  ISETP.GE.AND P0, PT, R6, 0x1, PT ;  /* 0x000000010600780c */ /* 0x000fda0003f06270 */
[----:B------:R-:W-:Y:S05]  /*3bd0*/  @!P0 BRA `(.L_x_90) ;  /* 0x0000000800088947 */ /* 0x000fea0003800000 */
[----:B---3-5:R-:W2:Y:S01]  /*3be0*/  S2R R2, SR_CgaCtaId ;  /* 0x0000000000027919 */ /* 0x028ea20000008800 */
[----:B------:R-:W-:Y:S01]  /*3bf0*/  IMAD.SHL.U32 R21, R7, 0x40, RZ ;  /* 0x0000004007157824 */ /* 0x000fe200078e00ff */
[----:B------:R-:W-:Y:S01]  /*3c00*/  ULDC UR4, c[0x0][0x384] ;  /* 0x0000e10000047ab9 */ /* 0x000fe20000000800 */
[----:B------:R-:W-:Y:S01]  /*3c10*/  LOP3.LUT P0, RZ, R8, 0x1f, RZ, 0xc0, !PT ;  /* 0x0000001f08ff7812 */ /* 0x000fe2000780c0ff */
[----:B------:R-:W-:Y:S01]  /*3c20*/  ULDC UR5, c[0x0][0x388] ;  /* 0x0000e20000057ab9 */ /* 0x000fe20000000800 */
[----:B------:R-:W-:Y:S01]  /*3c30*/  IMAD.HI.U32 R4, R21, UR4, RZ ;  /* 0x0000000415047c27 */ /* 0x000fe2000f8e00ff */
[C---:B------:R-:W-:Y:S02]  /*3c40*/  ISETP.NE.AND P1, PT, R11.reuse, RZ, PT ;  /* 0x000000ff0b00720c */ /* 0x040fe40003f25270 */
[----:B01----:R-:W-:Y:S02]  /*3c50*/  CS2R R12, SRZ ;  /* 0x00000000000c7805 */ /* 0x003fe4000001ff00 */
[----:B------:R-:W-:Y:S01]  /*3c60*/  ISETP.NE.OR P0, PT, R11, RZ, !P0 ;  /* 0x000000ff0b00720c */ /* 0x000fe20004705670 */
[----:B------:R-:W-:Y:S01]  /*3c70*/  IMAD.SHL.U32 R22, R10, 0x40, RZ ;  /* 0x000000400a167824 */ /* 0x000fe200078e00ff */
[----:B------:R-:W-:Y:S01]  /*3c80*/  LOP3.LUT R23, R3, 0x2, RZ, 0xfc, !PT ;  /* 0x0000000203177812 */ /* 0x000fe200078efcff */
[----:B------:R-:W-:Y:S01]  /*3c90*/  VIADD R24, R6, 0x1 ;  /* 0x0000000106187836 */ /* 0x000fe20000000000 */
[----:B------:R-:W-:Y:S01]  /*3ca0*/  CS2R R14, SRZ ;  /* 0x00000000000e7805 */ /* 0x000fe2000001ff00 */
[----:B------:R-:W-:Y:S01]  /*3cb0*/  IMAD.MOV.U32 R10, RZ, RZ, 0x1 ;  /* 0x00000001ff0a7424 */ /* 0x000fe200078e00ff */
[----:B------:R-:W-:Y:S01]  /*3cc0*/  SHF.R.U32.HI R7, RZ, UR5, R4 ;  /* 0x00000005ff077c19 */ /* 0x000fe20008011604 */
[----:B------:R-:W-:-:S02]  /*3cd0*/  IMAD.MOV.U32 R11, RZ, RZ, RZ ;  /* 0x000000ffff0b7224 */ /* 0x000fc400078e00ff */
[C---:B--2---:R-:W-:Y:S02]  /*3ce0*/  IMAD.SHL.U32 R0, R2.reuse, 0x800, RZ ;  /* 0x0000080002007824 */ /* 0x044fe400078e00ff */
[----:B------:R-:W-:-:S03]  /*3cf0*/  IMAD.SHL.U32 R2, R2, 0x20, RZ ;  /* 0x0000002002027824 */ /* 0x000fc600078e00ff */
[----:B------:R-:W-:-:S07]  /*3d00*/  LOP3.LUT R0, R0, 0x800, RZ, 0xc0, !PT ;  /* 0x0000080000007812 */ /* 0x000fce00078ec0ff */
.L_x_94:
[----:B------:R-:W0:Y:S01]  /*3d10*/  S2R R5, SR_CgaCtaId ;  /* 0x0000000000057919 */ /* 0x000e220000008800 */
[----:B------:R-:W-:-:S04]  /*3d20*/  MOV R4, 0x400 ;  /* 0x0000040000047802 */ /* 0x000fc80000000f00 */
[----:B0-----:R-:W-:Y:S02]  /*3d30*/  LEA R17, R5, R4, 0x18 ;  /* 0x0000000405117211 */ /* 0x001fe400078ec0ff */
[----:B------:R-:W-:-:S03]  /*3d40*/  SHF.L.U32 R4, R10, 0x1f, RZ ;  /* 0x0000001f0a047819 */ /* 0x000fc600000006ff */
[----:B------:R-:W-:-:S07]  /*3d50*/  IMAD R9, R11, 0x8, R17 ;  /* 0x000000080b097824 */ /* 0x000fce00078e0211 */
.L_x_91:
[----:B0-----:R0:W1:Y:S02]  /*3d60*/  SYNCS.PHASECHK.TRANS64.TRYWAIT P2, [R9+URZ+0x38070], R4 ;  /* 0x03807004090075a7 */ /* 0x001064000804017f */
[----:B-1----:R-:W-:Y:S05]  /*3d70*/  @!P2 NANOSLEEP.SYNCS 0x989680 ;  /* 0x009896800000a95d */ /* 0x002fea0003900000 */
[----:B------:R-:W1:Y:S02]  /*3d80*/  @!P2 SYNCS.PHASECHK.TRANS64 P2, [R9+URZ+0x38070], R4 ;  /* 0x038070040900a5a7 */ /* 0x000e64000804007f */
[----:B-1----:R-:W-:Y:S05]  /*3d90*/  @!P2 BRA `(.L_x_91) ;  /* 0xfffffffc00f0a947 */ /* 0x002fea000383ffff */
[----:B0-----:R-:W0:Y:S02]  /*3da0*/  @!P1 LDC R4, c[0x0][0x580] ;  /* 0x00016000ff049b82 */ /* 0x001e240000000800 */
[----:B0-----:R0:W-:Y:S02]  /*3db0*/  @!P1 SYNCS.ARRIVE.TRANS64 RZ, [R9+URZ+0x38000], R4 ;  /* 0x0380000409ff99a7 */ /* 0x0011e4000800003f */
[----:B0-----:R-:W-:-:S04]  /*3dc0*/  PRMT R4, R23, 0x9910, RZ ;  /* 0x0000991017047816 */ /* 0x001fc800000000ff */
[----:B------:R-:W-:-:S13]  /*3dd0*/  ISETP.NE.AND P2, PT, R4, 0x2, PT ;  /* 0x000000020400780c */ /* 0x000fda0003f45270 */
[----:B------:R-:W-:Y:S05]  /*3de0*/  @P2 BRA `(.L_x_92) ;  /* 0x0000000000042947 */ /* 0x000fea0003800000 */
[----:B------:R-:W-:Y:S01]  /*3df0*/  BPT.TRAP 0x1 ;  /* 0x000000040000795c */ /* 0x000fe20000300000 */
.L_x_92:
[----:B------:R-:W-:Y:S05]  /*3e00*/  @P0 BRA `(.L_x_93) ;  /* 0x0000000000040947 */ /* 0x000fea0003800000 */
[----:B------:R-:W-:Y:S01]  /*3e10*/  BPT.TRAP 0x1 ;  /* 0x000000040000795c */ /* 0x000fe20000300000 */
.L_x_93:
[----:B------:R-:W0:Y:S01]  /*3e20*/  LDC R16, c[0x0][0x380] ;  /* 0x0000e000ff107b82 */ /* 0x000e220000000800 */
[----:B------:R-:W-:Y:S01]  /*3e30*/  R2UR UR4, R7 ;  /* 0x00000000070472ca */ /* 0x000fe200000e0000 */
[----:B------:R-:W-:Y:S01]  /*3e40*/  ULDC UR24, c[0x0][0x38c] ;  /* 0x0000e30000187ab9 */ /* 0x000fe20000000800 */
[----:B------:R-:W-:Y:S01]  /*3e50*/  R2UR UR13, R21 ;  /* 0x00000000150d72ca */ /* 0x000fe200000e0000 */
[----:B------:R-:W-:Y:S01]  /*3e60*/  UISETP.NE.AND UP0, UPT, UR24, 0x1, UPT ;  /* 0x000000011800788c */ /* 0x000fe2000bf05270 */
[----:B------:R-:W-:Y:S01]  /*3e70*/  R2UR UR17, R9 ;  /* 0x00000000091172ca */ /* 0x000fe200000e0000 */
[----:B------:R-:W-:Y:S01]  /*3e80*/  ULDC UR12, c[0x0][0x3ec] ;  /* 0x0000fb00000c7ab9 */ /* 0x000fe20000000800 */
[C---:B------:R-:W-:Y:S01]  /*3e90*/  R2UR UR18, R14.reuse ;  /* 0x000000000e1272ca */ /* 0x040fe200000e0000 */
[----:B------:R-:W1:Y:S01]  /*3ea0*/  LDC.64 R18, c[0x0][0x3f8] ;  /* 0x0000fe00ff127b82 */ /* 0x000e620000000a00 */
[----:B------:R-:W-:Y:S01]  /*3eb0*/  VIADD R14, R14, 0x1 ;  /* 0x000000010e0e7836 */ /* 0x000fe20000000000 */
[----:B------:R-:W-:Y:S01]  /*3ec0*/  R2UR UR10, R17 ;  /* 0x00000000110a72ca */ /* 0x000fe200000e0000 */
[----:B------:R-:W-:Y:S01]  /*3ed0*/  VIADD R24, R24, 0xffffffff ;  /* 0xffffffff18187836 */ /* 0x000fe20000000000 */
[----:B------:R-:W-:Y:S01]  /*3ee0*/  R2UR UR16, R11 ;  /* 0x000000000b1072ca */ /* 0x000fe200000e0000 */
[----:B------:R-:W-:Y:S01]  /*3ef0*/  ULDC.64 UR28, c[0x0][0x198] ;  /* 0x00006600001c7ab9 */ /* 0x000fe20000000a00 */
[----:B------:R-:W-:Y:S01]  /*3f00*/  R2UR UR31, R2 ;  /* 0x00000000021f72ca */ /* 0x000fe200000e0000 */
[----:B------:R-:W-:Y:S01]  /*3f10*/  @UP0 ULDC.64 UR8, c[0x0][0x390] ;  /* 0x0000e40000080ab9 */ /* 0x000fe20000000a00 */
[----:B------:R-:W1:Y:S01]  /*3f20*/  LDC.64 R4, c[0x0][0x3d0] ;  /* 0x0000f400ff047b82 */ /* 0x000e620000000a00 */
[----:B------:R-:W-:Y:S01]  /*3f30*/  ULDC.64 UR20, c[0x0][0x3f0] ;  /* 0x0000fc0000147ab9 */ /* 0x000fe20000000a00 */
[----:B------:R-:W-:Y:S01]  /*3f40*/  ISETP.GT.AND P6, PT, R24, 0x1, PT ;  /* 0x000000011800780c */ /* 0x000fe20003fc4270 */
[----:B------:R-:W-:-:S02]  /*3f50*/  UIADD3 UR17, UR17, 0x38000, URZ ;  /* 0x0003800011117890 */ /* 0x000fc4000fffe03f */
[----:B------:R-:W-:Y:S01]  /*3f60*/  USHF.L.U32 UR18, UR18, 0x6, URZ ;  /* 0x0000000612127899 */ /* 0x000fe2000800063f */
[----:B------:R-:W-:Y:S01]  /*3f70*/  UMOV UR33, 0x30000 ;  /* 0x0003000000217882 */ /* 0x000fe20000000000 */
[----:B0-----:R-:W-:Y:S01]  /*3f80*/  ISETP.NE.AND P2, PT, R16, 0x1, PT ;  /* 0x000000011000780c */ /* 0x001fe20003f45270 */
[----:B------:R-:W0:Y:S01]  /*3f90*/  LDC R20, c[0x0][0x400] ;  /* 0x00010000ff147b82 */ /* 0x000e220000000800 */
[----:B------:R-:W-:Y:S01]  /*3fa0*/  ULEA UR16, UR16, UR10, 0xd ;  /* 0x0000000a10107291 */ /* 0x000fe2000f8e683f */
[----:B------:R-:W-:Y:S01]  /*3fb0*/  UMOV UR26, 0x0 ;  /* 0x00000000001a7882 */ /* 0x000fe20000000000 */
[----:B------:R-:W-:-:S09]  /*3fc0*/  UMOV UR27, 0x10000000 ;  /* 0x10000000001b7882 */ /* 0x000fd20000000000 */
[----:B------:R-:W-:Y:S01]  /*3fd0*/  @P2 IMAD.U32 R8, RZ, RZ, UR4 ;  /* 0x00000004ff082e24 */ /* 0x000fe2000f8e00ff */
[----:B------:R-:W-:-:S04]  /*3fe0*/  ULDC.64 UR4, c[0x0][0x3c8] ;  /* 0x0000f20000047ab9 */ /* 0x000fc80000000a00 */
[----:B------:R-:W-:Y:S01]  /*3ff0*/  @P2 R2UR UR13, R8 ;  /* 0x00000000080d22ca */ /* 0x000fe200000e0000 */
[C---:B------:R-:W-:Y:S01]  /*4000*/  IMAD R8, R11.reuse, 0x1000, R0 ;  /* 0x000010000b087824 */ /* 0x040fe200078e0200 */
[----:B------:R-:W-:Y:S01]  /*4010*/  ISETP.NE.AND P2, PT, R14, UR15, PT ;  /* 0x0000000f0e007c0c */ /* 0x000fe2000bf45270 */
[----:B------:R-:W-:Y:S02]  /*4020*/  VIADD R11, R11, 0x1 ;  /* 0x000000010b0b7836 */ /* 0x000fe40000000000 */
[----:B------:R-:W-:Y:S01]  /*4030*/  IMAD R8, R8, 0x2, R17 ;  /* 0x0000000208087824 */ /* 0x000fe200078e0211 */
[----:B------:R-:W-:Y:S01]  /*4040*/  SEL R14, R14, RZ, P2 ;  /* 0x000000ff0e0e7207 */ /* 0x000fe20001000000 */
[----:B-1----:R-:W-:Y:S01]  /*4050*/  IMAD R17, R13, R4, R19 ;  /* 0x000000040d117224 */ /* 0x002fe200078e0213 */
[----:B------:R-:W-:Y:S01]  /*4060*/  ISETP.NE.AND P5, PT, R11, 0xe, PT ;  /* 0x0000000e0b00780c */ /* 0x000fe20003fa5270 */
[----:B------:R-:W-:Y:S01]  /*4070*/  IMAD R4, R15, UR5, R18 ;  /* 0x000000050f047c24 */ /* 0x000fe2000f8e0212 */
[----:B------:R-:W-:Y:S01]  /*4080*/  R2UR UR23, R8 ;  /* 0x00000000081772ca */ /* 0x000fe200000e0000 */
[----:B------:R-:W-:Y:S01]  /*4090*/  ULDC UR5, c[0x0][0x398] ;  /* 0x0000e60000057ab9 */ /* 0x000fe20000000800 */
[----:B------:R-:W1:Y:S01]  /*40a0*/  LDC.64 R8, c[0x0][0x3e0] ;  /* 0x0000f800ff087b82 */ /* 0x000e620000000a00 */
[----:B------:R-:W-:Y:S01]  /*40b0*/  UIMAD.WIDE.U32 UR6, UR13, UR8, URZ ;  /* 0x000000080d0672a5 */ /* 0x000fe2000f8e003f */
[----:B------:R-:W-:Y:S01]  /*40c0*/  IMAD.U32 R4, R17, 0x20, R4 ;  /* 0x0000002011047824 */ /* 0x000fe200078e0004 */
[----:B------:R-:W-:Y:S01]  /*40d0*/  UMOV UR14, UR13 ;  /* 0x0000000d000e7c82 */ /* 0x000fe20008000000 */
[----:B------:R-:W-:Y:S01]  /*40e0*/  UIADD3 UR6, -UR13, URZ, URZ ;  /* 0x0000003f0d067290 */ /* 0x000fe2000fffe13f */
[----:B------:R-:W-:Y:S01]  /*40f0*/  VIADD R17, R15, 0x1 ;  /* 0x000000010f117836 */ /* 0x000fe20000000000 */
[----:B------:R-:W-:Y:S01]  /*4100*/  @UP0 USHF.R.U32.HI UR14, URZ, UR9, UR7 ;  /* 0x000000093f0e0299 */ /* 0x000fe20008011607 */
[----:B------:R-:W-:Y:S01]  /*4110*/  @P2 IMAD.MOV R17, RZ, RZ, R15 ;  /* 0x000000ffff112224 */ /* 0x000fe200078e020f */
[----:B------:R-:W-:Y:S01]  /*4120*/  UISETP.NE.AND UP0, UPT, UR5, 0x1, UPT ;  /* 0x000000010500788c */ /* 0x000fe2000bf05270 */
[----:B0-----:R-:W-:Y:S01]  /*4130*/  IMAD R5, R12, R5, R20 ;  /* 0x000000050c057224 */ /* 0x001fe200078e0214 */
[----:B------:R-:W-:Y:S01]  /*4140*/  UIADD3 UR25, -UR14, URZ, URZ ;  /* 0x0000003f0e197290 */ /* 0x000fe2000fffe13f */
[----:B------:R-:W-:Y:S01]  /*4150*/  IMAD R16, R16, UR6, R21 ;  /* 0x0000000610107c24 */ /* 0x000fe2000f8e0215 */
[----:B------:R-:W-:Y:S01]  /*4160*/  ULDC.64 UR8, c[0x0][0x3c0] ;  /* 0x0000f00000087ab9 */ /* 0x000fe20000000a00 */
[----:B------:R-:W-:Y:S01]  /*4170*/  IMAD.U32 R4, R5, 0x400, R4 ;  /* 0x0000040005047824 */ /* 0x000fe200078e0004 */
[----:B------:R-:W-:Y:S01]  /*4180*/  UMOV UR22, UR14 ;  /* 0x0000000e00167c82 */ /* 0x000fe20008000000 */
[----:B------:R-:W-:Y:S01]  /*4190*/  UIADD3 UR6, UP1, UR28, 0xf0, URZ ;  /* 0x000000f01c067890 */ /* 0x000fe2000ff3e03f */
[----:B------:R-:W-:Y:S01]  /*41a0*/  R2UR UR19, R16 ;  /* 0x00000000101372ca */ /* 0x000fe200000e0000 */
[----:B------:R-:W-:Y:S01]  /*41b0*/  UIADD3 UR28, UP2, UR28, 0x270, URZ ;  /* 0x000002701c1c7890 */ /* 0x000fe2000ff5e03f */
[----:B------:R-:W-:Y:S01]  /*41c0*/  R2UR UR30, R4 ;  /* 0x00000000041e72ca */ /* 0x000fe200000e0000 */
[----:B------:R-:W-:Y:S01]  /*41d0*/  @UP0 ULDC UR10, c[0x0][0x39c] ;  /* 0x0000e700000a0ab9 */ /* 0x000fe20000000800 */
[----:B------:R-:W-:Y:S01]  /*41e0*/  @UP0 ULDC UR32, c[0x0][0x3a0] ;  /* 0x0000e80000200ab9 */ /* 0x000fe20000000800 */
[----:B------:R-:W-:Y:S01]  /*41f0*/  UIMAD.WIDE.U32 UR10, UR14, UR10, URZ ;  /* 0x0000000a0e0a72a5 */ /* 0x000fe2000f8e003f */
[----:B------:R-:W-:Y:S01]  /*4200*/  VIADD R4, R13, 0x1 ;  /* 0x000000010d047836 */ /* 0x000fe20000000000 */
[----:B------:R-:W-:Y:S01]  /*4210*/  UIADD3.X UR7, URZ, UR29, URZ, UP1, !UPT ;  /* 0x0000001d3f077290 */ /* 0x000fe20008ffe43f */
[----:B-1----:R-:W-:Y:S01]  /*4220*/  ISETP.NE.AND P3, PT, R17, R8, PT ;  /* 0x000000081100720c */ /* 0x002fe20003f65270 */
[----:B------:R-:W-:Y:S01]  /*4230*/  @UP0 USHF.R.U32.HI UR22, URZ, UR32, UR11 ;  /* 0x000000203f160299 */ /* 0x000fe2000801160b */
[----:B------:R-:W-:Y:S01]  /*4240*/  VIADD R5, R12, 0x1 ;  /* 0x000000010c057836 */ /* 0x000fe20000000000 */
[----:B------:R-:W-:Y:S01]  /*4250*/  ULOP3.LUT UR11, UR18, 0x20, UR31, 0xf8, !UPT ;  /* 0x00000020120b7892 */ /* 0x000fe2000f8ef81f */
[----:B------:R-:W-:Y:S01]  /*4260*/  SEL R11, R11, RZ, P5 ;  /* 0x000000ff0b0b7207 */ /* 0x000fe20002800000 */
[----:B------:R-:W-:-:S02]  /*4270*/  UIADD3 UR10, -UR22, URZ, URZ ;  /* 0x0000003f160a7290 */ /* 0x000fc4000fffe13f */
[----:B------:R-:W-:Y:S01]  /*4280*/  UIMAD UR19, UR19, UR8, UR12 ;  /* 0x00000008131372a4 */ /* 0x000fe2000f8e020c */
[----:B------:R-:W-:Y:S01]  /*4290*/  R2UR UR12, R15 ;  /* 0x000000000f0c72ca */ /* 0x000fe200000e0000 */
[----:B------:R-:W-:Y:S01]  /*42a0*/  UIMAD UR5, UR5, UR10, UR14 ;  /* 0x0000000a050572a4 */ /* 0x000fe2000f8e020e */
[----:B------:R-:W-:Y:S01]  /*42b0*/  R2UR UR14, R12 ;  /* 0x000000000c0e72ca */ /* 0x000fe200000e0000 */
[----:B------:R-:W-:Y:S01]  /*42c0*/  UIMAD UR8, UR24, UR25, UR13 ;  /* 0x00000019180872a4 */ /* 0x000fe2000f8e020d */
[----:B------:R-:W-:Y:S01]  /*42d0*/  R2UR UR13, R13 ;  /* 0x000000000d0d72ca */ /* 0x000fe200000e0000 */
[----:B------:R-:W-:Y:S01]  /*42e0*/  @P3 IMAD.MOV R4, RZ, RZ, R13 ;  /* 0x000000ffff043224 */ /* 0x000fe200078e020d */
[----:B------:R-:W-:Y:S01]  /*42f0*/  R2UR UR10, R22 ;  /* 0x00000000160a72ca */ /* 0x000fe200000e0000 */
[----:B------:R-:W-:Y:S01]  /*4300*/  UIMAD UR21, UR5, UR4, UR21 ;  /* 0x00000004051572a4 */ /* 0x000fe2000f8e0215 */
[----:B------:R-:W-:Y:S01]  /*4310*/  SEL R15, R17, RZ, P3 ;  /* 0x000000ff110f7207 */ /* 0x000fe20001800000 */
[----:B------:R-:W-:Y:S01]  /*4320*/  UIMAD UR20, UR8, UR9, UR20 ;  /* 0x00000009081472a4 */ /* 0x000fe2000f8e0214 */
[C---:B------:R-:W-:Y:S01]  /*4330*/  ISETP.NE.AND P4, PT, R4.reuse, R9, PT ;  /* 0x000000090400720c */ /* 0x040fe20003f85270 */
[----:B------:R-:W-:Y:S01]  /*4340*/  UPRMT UR4, UR30, 0x5410, URZ ;  /* 0x000054101e047896 */ /* 0x000fe2000800003f */
[----:B------:R-:W-:Y:S01]  /*4350*/  SEL R9, RZ, 0x1, P5 ;  /* 0x00000001ff097807 */ /* 0x000fe20002800000 */
[----:B------:R-:W-:Y:S01]  /*4360*/  UIADD3 UR8, UR23, 0x1c000, URZ ;  /* 0x0001c00017087890 */ /* 0x000fe2000fffe03f */
[----:B------:R-:W-:Y:S01]  /*4370*/  SEL R13, R4, RZ, P4 ;  /* 0x000000ff040d7207 */ /* 0x000fe20002000000 */
[----:B------:R-:W-:Y:S01]  /*4380*/  UIADD3.X UR29, URZ, UR29, URZ, UP2, !UPT ;  /* 0x0000001d3f1d7290 */ /* 0x000fe200097fe43f */
[----:B------:R-:W-:Y:S01]  /*4390*/  LOP3.LUT R10, R10, R9, RZ, 0x3c, !PT ;  /* 0x000000090a0a7212 */ /* 0x000fe200078e3cff */
[----:B------:R-:W-:-:S03]  /*43a0*/  UMOV UR9, UR17 ;  /* 0x0000001100097c82 */ /* 0x000fc60008000000 */
[----:B------:R4:W-:Y:S03]  /*43b0*/  UTMALDG.5D.IM2COL [UR16], [UR6], UR4 ;  /* 0x00000010060073b4 */ /* 0x0009e60008060004 */
[----:B------:R-:W-:-:S04]  /*43c0*/  @P4 IMAD.MOV R5, RZ, RZ, R12 ;  /* 0x000000ffff054224 */ /* 0x000fc800078e020c */
[----:B------:R-:W-:Y:S01]  /*43d0*/  IMAD.MOV.U32 R12, RZ, RZ, R5 ;  /* 0x000000ffff0c7224 */ /* 0x000fe200078e0005 */
[----:B------:R4:W-:Y:S02]  /*43e0*/  UTMALDG.5D.MULTICAST [UR8], [UR28], UR33, desc[UR26] ;  /* 0x00001a081c0073b4 */ /* 0x0009e40008021821 */
[----:B----4-:R-:W-:Y:S05]  /*43f0*/  @P6 BRA `(.L_x_94) ;  /* 0xfffffff800446947 */ /* 0x010fea000383ffff */
.L_x_90:
[----:B------:R-:W-:Y:S05]  /*4400*/  BSYNC B0 ;  /* 0x0000000000007941 */ /* 0x000fea0003800000 */
.L_x_89:
[----:B------:R-:W-:Y:S01]  /*4410*/  ISETP.GE.U32.AND P0, PT, R6, 0xe, PT ;  /* 0x0000000e0600780c */ /* 0x000fe20003f06070 */
[----:B------:R-:W-:-:S12]  /*4420*/  IMAD.MOV.U32 R4, RZ, RZ, 0x1 ;  /* 0x00000001ff047424 */ /* 0x000fd800078e00ff */
[----:B------:R-:W-:Y:S05]  /*4430*/  @!P0 BRA `(.L_x_95) ;  /* 0x00000000001c8947 */ /* 0x000fea0003800000 */
[----:B------:R-:W-:-:S05]  /*4440*/  SHF.R.U32.HI R4, RZ, 0x1, R6 ;  /* 0x00000001ff047819 */ /* 0x000fca0000011606 */
[----:B------:R-:W-:-:S05]  /*4450*/  IMAD.WIDE.U32 R4, R4, -0x6db6db6d, RZ ;  /* 0x9249249304047825 */ /* 0x000fca00078e00ff */
[----:B--2--5:R-:W-:-:S04]  /*4460*/  SHF.R.U32.HI R0, RZ, 0x2, R5 ;  /* 0x00000002ff007819 */ /* 0x024fc80000011605 */
[----:B------:R-:W-:-:S04]  /*4470*/  LOP3.LUT R0, R0, 0x1, RZ, 0xc0, !PT ;  /* 0x0000000100007812 */ /* 0x000fc800078ec0ff */
[----:B------:R-:W-:-:S04]  /*4480*/  ISETP.NE.U32.AND P0, PT, R0, 0x1, PT ;  /* 0x000000010000780c */ /* 0x000fc80003f05070 */
[----:B------:R-:W-:-:S04]  /*4490*/  ISETP.NE.U32.AND.EX P0, PT, RZ, RZ, PT, P0 ;  /* 0x000000ffff00720c */ /* 0x000fc80003f05100 */
[----:B------:R-:W-:-:S09]  /*44a0*/  SEL R4, RZ, 0x1, !P0 ;  /* 0x00000001ff047807 */ /* 0x000fd20004000000 */
.L_x_95:
[----:B------:R-:W-:Y:S05]  /*44b0*/  WARPSYNC.ALL ;  /* 0x0000000000007948 */ /* 0x000fea0003800000 */
[----:B------:R-:W-:-:S13]  /*44c0*/  ELECT P0, URZ, PT ;  /* 0x00000000003f782f */ /* 0x000fda0003800000 */
[----:B------:R-:W-:Y:S05]  /*44d0*/  @!P0 EXIT ;  /* 0x000000000000894d */ /* 0x000fea0003800000 */
[----:B------:R-:W-:-:S04]  /*44e0*/  LOP3.LUT R3, R3, 0x2, RZ, 0xfc, !PT ;  /* 0x0000000203037812 */ /* 0x000fc800078efcff */
[----:B------:R-:W-:-:S13]  /*44f0*/  ISETP.NE.AND P0, PT, R3, 0x3, PT ;  /* 0x000000030300780c */ /* 0x000fda0003f05270 */
[----:B------:R-:W-:Y:S05]  /*4500*/  @!P0 BRA `(.L_x_96) ;  /* 0x0000000000048947 */ /* 0x000fea0003800000 */
[----:B------:R-:W-:Y:S01]  /*4510*/  BPT.TRAP 0x1 ;  /* 0x000000040000795c */ /* 0x000fe20000300000 */
.L_x_96:
[----:B------:R-:W4:Y:S01]  /*4520*/  S2R R5, SR_CgaCtaId ;  /* 0x0000000000057919 */ /* 0x000f220000008800 */
[----:B---3-5:R-:W-:Y:S02]  /*4530*/  SHF.R.U32.HI R2, RZ, 0x1, R6 ;  /* 0x00000001ff027819 */ /* 0x028fe40000011606 */
[----:B--2---:R-:W-:-:S03]  /*4540*/  MOV R0, 0x400 ;  /* 0x0000040000007802 */ /* 0x004fc60000000f00 */
[----:B------:R-:W-:-:S05]  /*4550*/  IMAD.WIDE.U32 R2, R2, -0x6db6db6d, RZ ;  /* 0x9249249302027825 */ /* 0x000fca00078e00ff */
[----:B------:R-:W-:-:S05]  /*4560*/  SHF.R.U32.HI R3, RZ, 0x2, R3 ;  /* 0x00000002ff037819 */ /* 0x000fca0000011603 */
[----:B------:R-:W-:Y:S01]  /*4570*/  IMAD R3, R3, -0xe, R6 ;  /* 0xfffffff203037824 */ /* 0x000fe200078e0206 */
[----:B----4-:R-:W-:Y:S02]  /*4580*/  LEA R0, R5, R0, 0x18 ;  /* 0x0000000005007211 */ /* 0x010fe400078ec0ff */
[----:B------:R-:W-:-:S03]  /*4590*/  SHF.L.U32 R5, R4, 0x1f, RZ ;  /* 0x0000001f04057819 */ /* 0x000fc600000006ff */
[----:B------:R-:W-:-:S04]  /*45a0*/  VIADD R0, R0, 0x38070 ;  /* 0x0003807000007836 */ /* 0x000fc80000000000 */
[----:B------:R-:W-:-:S07]  /*45b0*/  IMAD R2, R3, 0x8, R0 ;  /* 0x0000000803027824 */ /* 0x000fce00078e0200 */
.L_x_97:
[----:B--2---:R2:W3:Y:S02]  /*45c0*/  SYNCS.PHASECHK.TRANS64.TRYWAIT P0, [R2+URZ], R5 ;  /* 0x00000005020075a7 */ /* 0x0044e4000800017f */
[----:B---3--:R-:W-:Y:S05]  /*45d0*/  @!P0 NANOSLEEP.SYNCS 0x989680 ;  /* 0x009896800000895d */ /* 0x008fea0003900000 */
[----:B------:R-:W3:Y:S02]  /*45e0*/  @!P0 SYNCS.PHASECHK.TRANS64 P0, [R2+URZ], R5 ;  /* 0x00000005020085a7 */ /* 0x000ee4000800007f */
[----:B---3--:R-:W-:Y:S05]  /*45f0*/  @!P0 BRA `(.L_x_97) ;  /* 0xfffffffc00f08947 */ /* 0x008fea000383ffff */
[----:B------:R-:W-:-:S05]  /*4600*/  VIADD R3, R3, 0x1 ;  /* 0x0000000103037836 */ /* 0x000fca0000000000 */
[----:B------:R-:W-:-:S04]  /*4610*/  ISETP.NE.AND P0, PT, R3, 0xe, PT ;  /* 0x0000000e0300780c */ /* 0x000fc80003f05270 */
[----:B--2---:R-:W-:Y:S02]  /*4620*/  SEL R5, RZ, 0x1, P0 ;  /* 0x00000001ff057807 */ /* 0x004fe40000000000 */
[----:B------:R-:W-:Y:S02]  /*4630*/  SEL R3, R3, RZ, P0 ;  /* 0x000000ff03037207 */ /* 0x000fe40000000000 */
[----:B------:R-:W-:-:S03]  /*4640*/  LOP3.LUT R7, R4, R5, RZ, 0x3c, !PT ;  /* 0x0000000504077212 */ /* 0x000fc600078e3cff */
[----:B------:R-:W-:Y:S01]  /*4650*/  IMAD R2, R3, 0x8, R0 ;  /* 0x0000000803027824 */ /* 0x000fe200078e0200 */
[----:B------:R-:W-:-:S07]  /*4660*/  SHF.L.U32 R5, R7, 0x1f, RZ ;  /* 0x0000001f07057819 */ /* 0x000fce00000006ff */
.L_x_98:
        /* <DEDUP_REMOVED lines=11> */
.L_x_99:
        /* <DEDUP_REMOVED lines=11> */
.L_x_100:
        /* <DEDUP_REMOVED lines=11> */
.L_x_101:
        /* <DEDUP_REMOVED lines=11> */
.L_x_102:
        /* <DEDUP_REMOVED lines=11> */
.L_x_103:
        /* <DEDUP_REMOVED lines=11> */
.L_x_104:
        /* <DEDUP_REMOVED lines=11> */
.L_x_105:
        /* <DEDUP_REMOVED lines=11> */
.L_x_106:
        /* <DEDUP_REMOVED lines=11> */
.L_x_107:
        /* <DEDUP_REMOVED lines=11> */
.L_x_108:
        /* <DEDUP_REMOVED lines=11> */
.L_x_109:
        /* <DEDUP_REMOVED lines=11> */
.L_x_110:
[----:B--2---:R2:W3:Y:S02]  /*4eb0*/  SYNCS.PHASECHK.TRANS64.TRYWAIT P0, [R3+URZ], R0 ;  /* 0x00000000030075a7 */ /* 0x0044e4000800017f */
[----:B---3--:R-:W-:Y:S05]  /*4ec0*/  @!P0 NANOSLEEP.SYNCS 0x989680 ;  /* 0x009896800000895d */ /* 0x008fea0003900000 */
[----:B------:R-:W3:Y:S02]  /*4ed0*/  @!P0 SYNCS.PHASECHK.TRANS64 P0, [R3+URZ], R0 ;  /* 0x00000000030085a7 */ /* 0x000ee4000800007f */
[----:B---3--:R-:W-:Y:S05]  /*4ee0*/  @P0 EXIT ;  /* 0x000000000000094d */ /* 0x008fea0003800000 */
[----:B------:R-:W-:Y:S05]  /*4ef0*/  BRA `(.L_x_110) ;  /* 0xfffffffc00ec7947 */ /* 0x000fea000383ffff */
.L_x_111:
[----:B------:R-:W-:-:S00]  /*4f00*/  BRA `(.L_x_111) ;  /* 0xfffffffc00fc7947 */ /* 0x000fc0000383ffff */
[----:B------:R-:W-:-:S00]  /*4f10*/  NOP ;  /* 0x0000000000007918 */ /* 0x000fc00000000000 */
        /* <DEDUP_REMOVED lines=14> */
.L_x_112:


//--------------------- .nv.shared._ZN7cutlass13device_kernelINS_4conv6kernel13ConvUniversalINS1_16ConvProblemShapeILNS1_8OperatorE1ELi3EEENS1_10collective14CollectiveConvINS1_46MainloopSm90TmaGmmaWarpSpecializedImplicitGemmILS5_1ELi14ELi3EN4cute5tupleIJNSA_1CILi2EEENSC_ILi1EEESE_EEENS1_36KernelImplicitTmaWarpSpecializedSm90ELi1EEENSB_IJNSC_ILi64EEESI_NSB_IJSI_EEEEEENS_10bfloat16_tESL_NSA_8TiledMMAINSA_8MMA_AtomIJNSA_4SM904GMMA27MMA_64x64x16_F32BF16BF16_SSILNSP_5MajorE0ELSR_1ELNSP_7ScaleInE1ELSS_1EEEEEENSA_6LayoutINSB_IJSE_SE_SE_EEENSB_IJNSC_ILi0EEESX_SX_EEEEENSB_IJNSA_10UnderscoreES10_S10_EEEEENS7_6detail26Sm90ImplicitGemmTileTraitsINSA_20SM90_TMA_LOAD_IM2COLENSA_14ComposedLayoutINSA_7SwizzleILi3ELi4ELi3EEENSA_18smem_ptr_flag_bitsILi16EEENSV_INSB_IJNSB_IJNSC_ILi8EEES1B_EEENSB_IJSI_SE_EEENSB_IJSE_NSC_ILi14EEEEEEEEENSB_IJNSB_IJSI_NSC_ILi512EEEEEENSB_IJSE_SX_EEENSB_IJSX_NSC_ILi4096EEEEEEEEEEEEEvEENS14_INSA_23SM90_TMA_LOAD_MULTICASTENS16_IS18_S1A_NSV_INSB_IJS1D_S1C_S1F_EEENSB_IJS1J_S1I_S1L_EEEEEEEvEEEENS_8epilogue10collective6detail29Sm90TmaWarpSpecializedAdapterINS1Y_15DefaultEpilogueISL_NSB_IJNSB_IJllllEEESE_SX_EEES23_NS1X_6thread17LinearCombinationISL_Li1EffLNS24_9ScaleType4KindE0ELNS_15FloatRoundStyleE2ESL_EENS_4gemm15EpilogueDefaultEEEEEvvEEEEvNT_6ParamsE --------------------------
	.section	.nv.shared._ZN7cutlass13device_kernelINS_4conv6kernel13ConvUniversalINS1_16ConvProblemShapeILNS1_8OperatorE1ELi3EEENS1_10collective14CollectiveConvINS1_46MainloopSm90TmaGmmaWarpSpecializedImplicitGemmILS5_1ELi14ELi3EN4cute5tupleIJNSA_1CILi2EEENSC_ILi1EEESE_EEENS1_36KernelImplicitTmaWarpSpecializedSm90ELi1EEENSB_IJNSC_ILi64EEESI_NSB_IJSI_EEEEEENS_10bfloat16_tESL_NSA_8TiledMMAINSA_8MMA_AtomIJNSA_4SM904GMMA27MMA_64x64x16_F32BF16BF16_SSILNSP_5MajorE0ELSR_1ELNSP_7ScaleInE1ELSS_1EEEEEENSA_6LayoutINSB_IJSE_SE_SE_EEENSB_IJNSC_ILi0EEESX_SX_EEEEENSB_IJNSA_10UnderscoreES10_S10_EEEEENS7_6detail26Sm90ImplicitGemmTileTraitsINSA_20SM90_TMA_LOAD_IM2COLENSA_14ComposedLayoutINSA_7SwizzleILi3ELi4ELi3EEENSA_18smem_ptr_flag_bitsILi16EEENSV_INSB_IJNSB_IJNSC_ILi8EEES1B_EEENSB_IJSI_SE_EEENSB_IJSE_NSC_ILi14EEEEEEEEENSB_IJNSB_IJSI_NSC_ILi512EEEEEENSB_IJSE_SX_EEENSB_IJSX_NSC_ILi4096EEEEEEEEEEEEEvEENS14_INSA_23SM90_TMA_LOAD_MULTICASTENS16_IS18_S1A_NSV_INSB_IJS1D_S1C_S1F_EEENSB_IJS1J_S1I_S1L_EEEEEEEvEEEENS_8epilogue10collective6detail29Sm90TmaWarpSpecializedAdapterINS1Y_15DefaultEpilogueISL_NSB_IJNSB_IJllllEEESE_SX_EEES23_NS1X_6thread17LinearCombinationISL_Li1EffLNS24_9ScaleType4KindE0ELNS_15FloatRoundStyleE2ESL_EENS_4gemm15EpilogueDefaultEEEEEvvEEEEvNT_6ParamsE,"aw",@nobits
	.sectionflags	@""
	.align	16
	.zero		1024


//--------------------- .nv.shared.reserved.0     --------------------------
	.section	.nv.shared.reserved.0,"aw",@nobits
	.weak		__nv_reservedSMEM_offset_0_alias
	.size		__nv_reservedSMEM_offset_0_alias, 0, 0
	.other		__nv_reservedSMEM_offset_0_alias,@"STO_CUDA_RESERVED_SHARED STV_DEFAULT"
__nv_reservedSMEM_offset_0_alias:
	.zero		0


//--------------------- .nv.global                --------------------------
	.section	.nv.global,"aw",@nobits
.nv.global:
	.type		_ZN39_INTERNAL_fedf98b2_4_k_cu_6ce244e5_27254cute1_E,@object
	.size		_ZN39_INTERNAL_fedf98b2_4_k_cu_6ce244e5_27254cute1_E,(_ZN39_INTERNAL_fedf98b2_4_k_cu_6ce244e5_27254cuda3std3__45__cpo6cbeginE - _ZN39_INTERNAL_fedf98b2_4_k_cu_6ce244e5_27254cute1_E)
_ZN39_INTERNAL_fedf98b2_4_k_cu_6ce244e5_27254cute1_E:
	.zero		1
	.type		_ZN39_INTERNAL_fedf98b2_4_k_cu_6ce244e5_27254cuda3std3__45__cpo6cbeginE,@object
	.size		_ZN39_INTERNAL_fedf98b2_4_k_cu_6ce244e5_27254cuda3std3__45__cpo6cbeginE,(_ZN39_INTERNAL_fedf98b2_4_k_cu_6ce244e5_27254cuda3std3__48in_placeE - _ZN39_INTERNAL_fedf98b2_4_k_cu_6ce244e5_27254cuda3std3__45__cpo6cbeginE)
_ZN39_INTERNAL_fedf98b2_4_k_cu_6ce244e5_27254cuda3std3__45__cpo6cbeginE:
	.zero		1
	.type		_ZN39_INTERNAL_fedf98b2_4_k_cu_6ce244e5_27254cuda3std3__48in_placeE,@object
	.size		_ZN39_INTERNAL_fedf98b2_4_k_cu_6ce244e5_27254cuda3std3__48in_placeE,(_ZN39_INTERNAL_fedf98b2_4_k_cu_6ce244e5_27254cuda3std6ranges3__45__cpo9iter_moveE - _ZN39_INTERNAL_fedf98b2_4_k_cu_6ce244e5_27254cuda3std3__48in_placeE)
_ZN39_INTERNAL_fedf98b2_4_k_cu_6ce244e5_27254cuda3std3__48in_placeE:
	.zero		1
	.type		_ZN39_INTERNAL_fedf98b2_4_k_cu_6ce244e5_27254cuda3std6ranges3__45__cpo9iter_moveE,@object
	.size		_ZN39_INTERNAL_fedf98b2_4_k_cu_6ce244e5_27254cuda3std6ranges3__45__cpo9iter_moveE,(_ZN39_INTERNAL_fedf98b2_4_k_cu_6ce244e5_27254cuda3std3__45__cpo5beginE - _ZN39_INTERNAL_fedf98b2_4_k_cu_6ce244e5_27254cuda3std6ranges3__45__cpo9iter_moveE)
_ZN39_INTERNAL_fedf98b2_4_k_cu_6ce244e5_27254cuda3std6ranges3__45__cpo9iter_moveE:
	.zero		1
	.type		_ZN39_INTERNAL_fedf98b2_4_k_cu_6ce244e5_27254cuda3std3__45__cpo5beginE,@object
	.size		_ZN39_INTERNAL_fedf98b2_4_k_cu_6ce244e5_27254cuda3std3__45__cpo5beginE,(_ZN39_INTERNAL_fedf98b2_4_k_cu_6ce244e5_27254cuda3std3__441_GLOBAL__N__fedf98b2_4_k_cu_6ce244e5_27256ignoreE - _ZN39_INTERNAL_fedf98b2_4_k_cu_6ce244e5_27254cuda3std3__45__cpo5beginE)
_ZN39_INTERNAL_fedf98b2_4_k_cu_6ce244e5_27254cuda3std3__45__cpo5beginE:
	.zero		1
	.type		_ZN39_INTERNAL_fedf98b2_4_k_cu_6ce244e5_27254cuda3std3__441_GLOBAL__N__fedf98b2_4_k_cu_6ce244e5_27256ignoreE,@object
	.size		_ZN39_INTERNAL_fedf98b2_4_k_cu_6ce244e5_27254cuda3std3__441_GLOBAL__N__fedf98b2_4_k_cu_6ce244e5_27256ignoreE,(_ZN39_INTERNAL_fedf98b2_4_k_cu_6ce244e5_27254cute7productE - _ZN39_INTERNAL_fedf98b2_4_k_cu_6ce244e5_27254cuda3std3__441_GLOBAL__N__fedf98b2_4_k_cu_6ce244e5_27256ignoreE)
_ZN39_INTERNAL_fedf98b2_4_k_cu_6ce244e5_27254cuda3std3__441_GLOBAL__N__fedf98b2_4_k_cu_6ce244e5_27256ignoreE:
	.zero		1
	.type		_ZN39_INTERNAL_fedf98b2_4_k_cu_6ce244e5_27254cute7productE,@object
	.size		_ZN39_INTERNAL_fedf98b2_4_k_cu_6ce244e5_27254cute7productE,(_ZN39_INTERNAL_fedf98b2_4_k_cu_6ce244e5_27254cuda3std3__45__cpo3endE - _ZN39_INTERNAL_fedf98b2_4_k_cu_6ce244e5_27254cute7productE)
_ZN39_INTERNAL_fedf98b2_4_k_cu_6ce244e5_27254cute7productE:
	.zero		1
	.type		_ZN39_INTERNAL_fedf98b2_4_k_cu_6ce244e5_27254cuda3std3__45__cpo3endE,@object
	.size		_ZN39_INTERNAL_fedf98b2_4_k_cu_6ce244e5_27254cuda3std3__45__cpo3endE,(_ZN39_INTERNAL_fedf98b2_4_k_cu_6ce244e5_27254cuda3std3__419piecewise_constructE - _ZN39_INTERNAL_fedf98b2_4_k_cu_6ce244e5_27254cuda3std3__45__cpo3endE)
_ZN39_INTERNAL_fedf98b2_4_k_cu_6ce244e5_27254cuda3std3__45__cpo3endE:
	.zero		1
	.type		_ZN39_INTERNAL_fedf98b2_4_k_cu_6ce244e5_27254cuda3std3__419piecewise_constructE,@object
	.size		_ZN39_INTERNAL_fedf98b2_4_k_cu_6ce244e5_27254cuda3std3__419piecewise_constructE,(_ZN39_INTERNAL_fedf98b2_4_k_cu_6ce244e5_27254cuda3std3__45__cpo4cendE - _ZN39_INTERNAL_fedf98b2_4_k_cu_6ce244e5_27254cuda3std3__419piecewise_constructE)
_ZN39_INTERNAL_fedf98b2_4_k_cu_6ce244e5_27254cuda3std3__419piecewise_constructE:
	.zero		1
	.type		_ZN39_INTERNAL_fedf98b2_4_k_cu_6ce244e5_27254cuda3std3__45__cpo4cendE,@object
	.size		_ZN39_INTERNAL_fedf98b2_4_k_cu_6ce244e5_27254cuda3std3__45__cpo4cendE,(_ZN39_INTERNAL_fedf98b2_4_k_cu_6ce244e5_27254cuda3std6ranges3__45__cpo4swapE - _ZN39_INTERNAL_fedf98b2_4_k_cu_6ce244e5_27254cuda3std3__45__cpo4cendE)
_ZN39_INTERNAL_fedf98b2_4_k_cu_6ce244e5_27254cuda3std3__45__cpo4cendE:
	.zero		1
	.type		_ZN39_INTERNAL_fedf98b2_4_k_cu_6ce244e5_27254cuda3std6ranges3__45__cpo4swapE,@object
	.size		_ZN39_INTERNAL_fedf98b2_4_k_cu_6ce244e5_27254cuda3std6ranges3__45__cpo4swapE,(.L_7 - _ZN39_INTERNAL_fedf98b2_4_k_cu_6ce244e5_27254cuda3std6ranges3__45__cpo4swapE)
_ZN39_INTERNAL_fedf98b2_4_k_cu_6ce244e5_27254cuda3std6ranges3__45__cpo4swapE:
	.zero		1
.L_7:


//--------------------- .nv.constant0._ZN7cutlass13device_kernelINS_4conv6kernel13ConvUniversalINS1_16ConvProblemShapeILNS1_8OperatorE1ELi3EEENS1_10collective14CollectiveConvINS1_46MainloopSm90TmaGmmaWarpSpecializedImplicitGemmILS5_1ELi14ELi3EN4cute5tupleIJNSA_1CILi2EEENSC_ILi1EEESE_EEENS1_36KernelImplicitTmaWarpSpecializedSm90ELi1EEENSB_IJNSC_ILi64EEESI_NSB_IJSI_EEEEEENS_10bfloat16_tESL_NSA_8TiledMMAINSA_8MMA_AtomIJNSA_4SM904GMMA27MMA_64x64x16_F32BF16BF16_SSILNSP_5MajorE0ELSR_1ELNSP_7ScaleInE1ELSS_1EEEEEENSA_6LayoutINSB_IJSE_SE_SE_EEENSB_IJNSC_ILi0EEESX_SX_EEEEENSB_IJNSA_10UnderscoreES10_S10_EEEEENS7_6detail26Sm90ImplicitGemmTileTraitsINSA_20SM90_TMA_LOAD_IM2COLENSA_14ComposedLayoutINSA_7SwizzleILi3ELi4ELi3EEENSA_18smem_ptr_flag_bitsILi16EEENSV_INSB_IJNSB_IJNSC_ILi8EEES1B_EEENSB_IJSI_SE_EEENSB_IJSE_NSC_ILi14EEEEEEEEENSB_IJNSB_IJSI_NSC_ILi512EEEEEENSB_IJSE_SX_EEENSB_IJSX_NSC_ILi4096EEEEEEEEEEEEEvEENS14_INSA_23SM90_TMA_LOAD_MULTICASTENS16_IS18_S1A_NSV_INSB_IJS1D_S1C_S1F_EEENSB_IJS1J_S1I_S1L_EEEEEEEvEEEENS_8epilogue10collective6detail29Sm90TmaWarpSpecializedAdapterINS1Y_15DefaultEpilogueISL_NSB_IJNSB_IJllllEEESE_SX_EEES23_NS1X_6thread17LinearCombinationISL_Li1EffLNS24_9ScaleType4KindE0ELNS_15FloatRoundStyleE2ESL_EENS_4gemm15EpilogueDefaultEEEEEvvEEEEvNT_6ParamsE --------------------------
	.section	.nv.constant0._ZN7cutlass13device_kernelINS_4conv6kernel13ConvUniversalINS1_16ConvProblemShapeILNS1_8OperatorE1ELi3EEENS1_10collective14CollectiveConvINS1_46MainloopSm90TmaGmmaWarpSpecializedImplicitGemmILS5_1ELi14ELi3EN4cute5tupleIJNSA_1CILi2EEENSC_ILi1EEESE_EEENS1_36KernelImplicitTmaWarpSpecializedSm90ELi1EEENSB_IJNSC_ILi64EEESI_NSB_IJSI_EEEEEENS_10bfloat16_tESL_NSA_8TiledMMAINSA_8MMA_AtomIJNSA_4SM904GMMA27MMA_64x64x16_F32BF16BF16_SSILNSP_5MajorE0ELSR_1ELNSP_7ScaleInE1ELSS_1EEEEEENSA_6LayoutINSB_IJSE_SE_SE_EEENSB_IJNSC_ILi0EEESX_SX_EEEEENSB_IJNSA_10UnderscoreES10_S10_EEEEENS7_6detail26Sm90ImplicitGemmTileTraitsINSA_20SM90_TMA_LOAD_IM2COLENSA_14ComposedLayoutINSA_7SwizzleILi3ELi4ELi3EEENSA_18smem_ptr_flag_bitsILi16EEENSV_INSB_IJNSB_IJNSC_ILi8EEES1B_EEENSB_IJSI_SE_EEENSB_IJSE_NSC_ILi14EEEEEEEEENSB_IJNSB_IJSI_NSC_ILi512EEEEEENSB_IJSE_SX_EEENSB_IJSX_NSC_ILi4096EEEEEEEEEEEEEvEENS14_INSA_23SM90_TMA_LOAD_MULTICASTENS16_IS18_S1A_NSV_INSB_IJS1D_S1C_S1F_EEENSB_IJS1J_S1I_S1L_EEEEEEEvEEEENS_8epilogue10collective6detail29Sm90TmaWarpSpecializedAdapterINS1Y_15DefaultEpilogueISL_NSB_IJNSB_IJllllEEESE_SX_EEES23_NS1X_6thread17LinearCombinationISL_Li1EffLNS24_9ScaleType4KindE0ELNS_15FloatRoundStyleE2ESL_EENS_4gemm15EpilogueDefaultEEEEEvvEEEEvNT_6ParamsE,"a",@progbits
	.sectionflags	@""
	.align	4
.nv.constant0._ZN7cutlass13device_kernelINS_4conv6kernel13ConvUniversalINS1_16ConvProblemShapeILNS1_8OperatorE1ELi3EEENS1_10collective14CollectiveConvINS1_46MainloopSm90TmaGmmaWarpSpecializedImplicitGemmILS5_1ELi14ELi3EN4cute5tupleIJNSA_1CILi2EEENSC_ILi1EEESE_EEENS1_36KernelImplicitTmaWarpSpecializedSm90ELi1EEENSB_IJNSC_ILi64EEESI_NSB_IJSI_EEEEEENS_10bfloat16_tESL_NSA_8TiledMMAINSA_8MMA_AtomIJNSA_4SM904GMMA27MMA_64x64x16_F32BF16BF16_SSILNSP_5MajorE0ELSR_1ELNSP_7ScaleInE1ELSS_1EEEEEENSA_6LayoutINSB_IJSE_SE_SE_EEENSB_IJNSC_ILi0EEESX_SX_EEEEENSB_IJNSA_10UnderscoreES10_S10_EEEEENS7_6detail26Sm90ImplicitGemmTileTraitsINSA_20SM90_TMA_LOAD_IM2COLENSA_14ComposedLayoutINSA_7SwizzleILi3ELi4ELi3EEENSA_18smem_ptr_flag_bitsILi16EEENSV_INSB_IJNSB_IJNSC_ILi8EEES1B_EEENSB_IJSI_SE_EEENSB_IJSE_NSC_ILi14EEEEEEEEENSB_IJNSB_IJSI_NSC_ILi512EEEEEENSB_IJSE_SX_EEENSB_IJSX_NSC_ILi4096EEEEEEEEEEEEEvEENS14_INSA_23SM90_TMA_LOAD_MULTICASTENS16_IS18_S1A_NSV_INSB_IJS1D_S1C_S1F_EEENSB_IJS1J_S1I_S1L_EEEEEEEvEEEENS_8epilogue10collective6detail29Sm90TmaWarpSpecializedAdapterINS1Y_15DefaultEpilogueISL_NSB_IJNSB_IJllllEEESE_SX_EEES23_NS1X_6thread17LinearCombinationISL_Li1EffLNS24_9ScaleType4KindE0ELNS_15FloatRoundStyleE2ESL_EENS_4gemm15EpilogueDefaultEEEEEvvEEEEvNT_6ParamsE:
	.zero		1664


//--------------------- SYMBOLS --------------------------

	.type		.nv.reservedSmem.offset0,@object
	.size		.nv.reservedSmem.offset0,0x4
